	.target	sm_90a

	.elftype	@"ET_EXEC"


//--------------------- .note.nv.tkinfo           --------------------------
	.section	.note.nv.tkinfo,"",@"SHT_NOTE"
	.sectionflags	@"SHF_NOTE_NV_TKINFO"
	.tkinfo
        /*0018*/ 	.word	0x00000002
        /*0030*/ 	.string	""
        /*0030*/ 	.string	"ptxas"
        /*0030*/ 	.string	"Cuda compilation tools, release 13.0, V13.0.88"
        /*0030*/ 	.string	"Build cuda_13.0.r13.0/compiler.36424714_0"
        /*0030*/ 	.string	"-arch sm_90a -m 64 "



//--------------------- .note.nv.cuinfo           --------------------------
	.section	.note.nv.cuinfo,"",@"SHT_NOTE"
	.sectionflags	@"SHF_NOTE_NV_CUINFO"
        /*0018*/ 	.short	0x0002
        /*001a*/ 	.short	0x005a
        /*001c*/ 	.short	0x0082
	.zero		2


//--------------------- .nv.info                  --------------------------
	.section	.nv.info,"",@"SHT_CUDA_INFO"
	.align	4


	//----- nvinfo : EIATTR_REGCOUNT
	.align		4
        /*0000*/ 	.byte	0x04, 0x2f
        /*0002*/ 	.short	(.L_12 - .L_11)
	.align		4
.L_11:
        /*0004*/ 	.word	index@(_ZN7cutlass13device_kernelINS_4gemm6kernel13GemmUniversalIN4cute5tupleIJiiiiEEENS1_10collective13CollectiveMmaINS1_37MainloopSm90TmaGmmaWarpSpecializedFP8ILi7ENS5_IJNS4_1CILi2EEENSA_ILi1EEESC_EEENS1_35KernelTmaWarpSpecializedCooperativeEEENS5_IJNSA_ILi128EEESG_SG_EEENS_12float_e4m3_tENS5_IJlSC_lEEESI_SJ_NS4_8TiledMMAINS4_8MMA_AtomIJNS4_4SM904GMMA31MMA_64x128x32_F32E4M3E4M3_SS_TNILNSN_7ScaleInE1ELSP_1EEEEEENS4_6LayoutISD_NS5_IJSC_NSA_ILi0EEEST_EEEEENS5_IJNS4_10UnderscoreESW_SW_EEEEENS4_13SM90_TMA_LOADENS4_14ComposedLayoutINS4_7SwizzleILi3ELi4ELi3EEENS4_18smem_ptr_flag_bitsILi8EEENSS_INS5_IJNSA_ILi8EEESG_EEENS5_IJSG_SC_EEEEEEEvNS4_8identityENS4_23SM90_TMA_LOAD_MULTICASTES19_vS1A_EENS_8epilogue10collective6detail29Sm90TmaWarpSpecializedAdapterINS1E_15DefaultEpilogueISI_SJ_SJ_NS1D_6thread17LinearCombinationISI_Li1EffLNS1I_9ScaleType4KindE0ELNS_15FloatRoundStyleE2ESI_EENS1_15EpilogueDefaultEEEEEvvEEEEvNT_6ParamsE)
        /*0008*/ 	.word	0x000000a8


	//----- nvinfo : EIATTR_FRAME_SIZE
	.align		4
.L_12:
        /*000c*/ 	.byte	0x04, 0x11
        /*000e*/ 	.short	(.L_14 - .L_13)
	.align		4
.L_13:
        /*0010*/ 	.word	index@(_ZN7cutlass13device_kernelINS_4gemm6kernel13GemmUniversalIN4cute5tupleIJiiiiEEENS1_10collective13CollectiveMmaINS1_37MainloopSm90TmaGmmaWarpSpecializedFP8ILi7ENS5_IJNS4_1CILi2EEENSA_ILi1EEESC_EEENS1_35KernelTmaWarpSpecializedCooperativeEEENS5_IJNSA_ILi128EEESG_SG_EEENS_12float_e4m3_tENS5_IJlSC_lEEESI_SJ_NS4_8TiledMMAINS4_8MMA_AtomIJNS4_4SM904GMMA31MMA_64x128x32_F32E4M3E4M3_SS_TNILNSN_7ScaleInE1ELSP_1EEEEEENS4_6LayoutISD_NS5_IJSC_NSA_ILi0EEEST_EEEEENS5_IJNS4_10UnderscoreESW_SW_EEEEENS4_13SM90_TMA_LOADENS4_14ComposedLayoutINS4_7SwizzleILi3ELi4ELi3EEENS4_18smem_ptr_flag_bitsILi8EEENSS_INS5_IJNSA_ILi8EEESG_EEENS5_IJSG_SC_EEEEEEEvNS4_8identityENS4_23SM90_TMA_LOAD_MULTICASTES19_vS1A_EENS_8epilogue10collective6detail29Sm90TmaWarpSpecializedAdapterINS1E_15DefaultEpilogueISI_SJ_SJ_NS1D_6thread17LinearCombinationISI_Li1EffLNS1I_9ScaleType4KindE0ELNS_15FloatRoundStyleE2ESI_EENS1_15EpilogueDefaultEEEEEvvEEEEvNT_6ParamsE)
        /*0014*/ 	.word	0x00000000


	//----- nvinfo : EIATTR_MIN_STACK_SIZE
	.align		4
.L_14:
        /*0018*/ 	.byte	0x04, 0x12
        /*001a*/ 	.short	(.L_16 - .L_15)
	.align		4
.L_15:
        /*001c*/ 	.word	index@(_ZN7cutlass13device_kernelINS_4gemm6kernel13GemmUniversalIN4cute5tupleIJiiiiEEENS1_10collective13CollectiveMmaINS1_37MainloopSm90TmaGmmaWarpSpecializedFP8ILi7ENS5_IJNS4_1CILi2EEENSA_ILi1EEESC_EEENS1_35KernelTmaWarpSpecializedCooperativeEEENS5_IJNSA_ILi128EEESG_SG_EEENS_12float_e4m3_tENS5_IJlSC_lEEESI_SJ_NS4_8TiledMMAINS4_8MMA_AtomIJNS4_4SM904GMMA31MMA_64x128x32_F32E4M3E4M3_SS_TNILNSN_7ScaleInE1ELSP_1EEEEEENS4_6LayoutISD_NS5_IJSC_NSA_ILi0EEEST_EEEEENS5_IJNS4_10UnderscoreESW_SW_EEEEENS4_13SM90_TMA_LOADENS4_14ComposedLayoutINS4_7SwizzleILi3ELi4ELi3EEENS4_18smem_ptr_flag_bitsILi8EEENSS_INS5_IJNSA_ILi8EEESG_EEENS5_IJSG_SC_EEEEEEEvNS4_8identityENS4_23SM90_TMA_LOAD_MULTICASTES19_vS1A_EENS_8epilogue10collective6detail29Sm90TmaWarpSpecializedAdapterINS1E_15DefaultEpilogueISI_SJ_SJ_NS1D_6thread17LinearCombinationISI_Li1EffLNS1I_9ScaleType4KindE0ELNS_15FloatRoundStyleE2ESI_EENS1_15EpilogueDefaultEEEEEvvEEEEvNT_6ParamsE)
        /*0020*/ 	.word	0x00000000
.L_16:


//--------------------- .nv.compat                --------------------------
	.section	.nv.compat,"",@"SHT_CUDA_COMPAT_INFO"
	.align	4
        /*0000*/ 	.byte	0x02, 0x09, 0x01, 0x00, 0x02, 0x02, 0x04, 0x00, 0x02, 0x05, 0x05, 0x00, 0x03, 0x07, 0x01, 0x01
        /*0010*/ 	.byte	0x02, 0x03, 0x01, 0x00, 0x02, 0x06, 0x01, 0x00, 0x04, 0x0b, 0x08, 0x00, 0x00, 0x00, 0x00, 0x00
        /*0020*/ 	.byte	0x00, 0x00, 0x00, 0x00


//--------------------- .nv.info._ZN7cutlass13device_kernelINS_4gemm6kernel13GemmUniversalIN4cute5tupleIJiiiiEEENS1_10collective13CollectiveMmaINS1_37MainloopSm90TmaGmmaWarpSpecializedFP8ILi7ENS5_IJNS4_1CILi2EEENSA_ILi1EEESC_EEENS1_35KernelTmaWarpSpecializedCooperativeEEENS5_IJNSA_ILi128EEESG_SG_EEENS_12float_e4m3_tENS5_IJlSC_lEEESI_SJ_NS4_8TiledMMAINS4_8MMA_AtomIJNS4_4SM904GMMA31MMA_64x128x32_F32E4M3E4M3_SS_TNILNSN_7ScaleInE1ELSP_1EEEEEENS4_6LayoutISD_NS5_IJSC_NSA_ILi0EEEST_EEEEENS5_IJNS4_10UnderscoreESW_SW_EEEEENS4_13SM90_TMA_LOADENS4_14ComposedLayoutINS4_7SwizzleILi3ELi4ELi3EEENS4_18smem_ptr_flag_bitsILi8EEENSS_INS5_IJNSA_ILi8EEESG_EEENS5_IJSG_SC_EEEEEEEvNS4_8identityENS4_23SM90_TMA_LOAD_MULTICASTES19_vS1A_EENS_8epilogue10collective6detail29Sm90TmaWarpSpecializedAdapterINS1E_15DefaultEpilogueISI_SJ_SJ_NS1D_6thread17LinearCombinationISI_Li1EffLNS1I_9ScaleType4KindE0ELNS_15FloatRoundStyleE2ESI_EENS1_15EpilogueDefaultEEEEEvvEEEEvNT_6ParamsE --------------------------
	.section	.nv.info._ZN7cutlass13device_kernelINS_4gemm6kernel13GemmUniversalIN4cute5tupleIJiiiiEEENS1_10collective13CollectiveMmaINS1_37MainloopSm90TmaGmmaWarpSpecializedFP8ILi7ENS5_IJNS4_1CILi2EEENSA_ILi1EEESC_EEENS1_35KernelTmaWarpSpecializedCooperativeEEENS5_IJNSA_ILi128EEESG_SG_EEENS_12float_e4m3_tENS5_IJlSC_lEEESI_SJ_NS4_8TiledMMAINS4_8MMA_AtomIJNS4_4SM904GMMA31MMA_64x128x32_F32E4M3E4M3_SS_TNILNSN_7ScaleInE1ELSP_1EEEEEENS4_6LayoutISD_NS5_IJSC_NSA_ILi0EEEST_EEEEENS5_IJNS4_10UnderscoreESW_SW_EEEEENS4_13SM90_TMA_LOADENS4_14ComposedLayoutINS4_7SwizzleILi3ELi4ELi3EEENS4_18smem_ptr_flag_bitsILi8EEENSS_INS5_IJNSA_ILi8EEESG_EEENS5_IJSG_SC_EEEEEEEvNS4_8identityENS4_23SM90_TMA_LOAD_MULTICASTES19_vS1A_EENS_8epilogue10collective6detail29Sm90TmaWarpSpecializedAdapterINS1E_15DefaultEpilogueISI_SJ_SJ_NS1D_6thread17LinearCombinationISI_Li1EffLNS1I_9ScaleType4KindE0ELNS_15FloatRoundStyleE2ESI_EENS1_15EpilogueDefaultEEEEEvvEEEEvNT_6ParamsE,"",@"SHT_CUDA_INFO"
	.sectionflags	@""
	.align	4


	//----- nvinfo : EIATTR_CUDA_API_VERSION
	.align		4
        /*0000*/ 	.byte	0x04, 0x37
        /*0002*/ 	.short	(.L_18 - .L_17)
.L_17:
        /*0004*/ 	.word	0x00000082


	//----- nvinfo : EIATTR_KPARAM_INFO
	.align		4
.L_18:
        /*0008*/ 	.byte	0x04, 0x17
        /*000a*/ 	.short	(.L_20 - .L_19)
.L_19:
        /*000c*/ 	.word	0x00000000
        /*0010*/ 	.short	0x0000
        /*0012*/ 	.short	0x0070
        /*0014*/ 	.byte	0x00, 0xf0, 0x01, 0x10


	//----- nvinfo : EIATTR_SPARSE_MMA_MASK
	.align		4
.L_20:
        /*0018*/ 	.byte	0x03, 0x50
        /*001a*/ 	.short	0x0000


	//----- nvinfo : EIATTR_MAXREG_COUNT
	.align		4
        /*001c*/ 	.byte	0x03, 0x1b
        /*001e*/ 	.short	0x00a8


	//----- nvinfo : EIATTR_NUM_BARRIERS
	.align		4
        /*0020*/ 	.byte	0x02, 0x4c
        /*0022*/ 	.byte	0x01
	.zero		1


	//----- nvinfo : EIATTR_MERCURY_ISA_VERSION
	.align		4
        /*0024*/ 	.byte	0x03, 0x5f
        /*0026*/ 	.short	0x0101


	//----- nvinfo : EIATTR_INT_WARP_WIDE_INSTR_OFFSETS
	.align		4
        /*0028*/ 	.byte	0x04, 0x31
        /*002a*/ 	.short	(.L_22 - .L_21)


	//   ....[0]....
.L_21:
        /*002c*/ 	.word	0x00000500


	//   ....[1]....
        /*0030*/ 	.word	0x00000530


	//   ....[2]....
        /*0034*/ 	.word	0x000006b0


	//----- nvinfo : EIATTR_COOP_GROUP_MASK_REGIDS
	.align		4
.L_22:
        /*0038*/ 	.byte	0x04, 0x29
        /*003a*/ 	.short	(.L_24 - .L_23)


	//   ....[0]....
.L_23:
        /*003c*/ 	.word	0xffffffff


	//   ....[1]....
        /*0040*/ 	.word	0xffffffff


	//   ....[2]....
        /*0044*/ 	.word	0xffffffff


	//   ....[3]....
        /*0048*/ 	.word	0xffffffff


	//   ....[4]....
        /*004c*/ 	.word	0xffffffff


	//   ....[5]....
        /*0050*/ 	.word	0xffffffff


	//----- nvinfo : EIATTR_COOP_GROUP_INSTR_OFFSETS
	.align		4
.L_24:
        /*0054*/ 	.byte	0x04, 0x28
        /*0056*/ 	.short	(.L_26 - .L_25)


	//   ....[0]....
.L_25:
        /*0058*/ 	.word	0x00000060


	//   ....[1]....
        /*005c*/ 	.word	0x00000070


	//   ....[2]....
        /*0060*/ 	.word	0x00000130


	//   ....[3]....
        /*0064*/ 	.word	0x00000330


	//   ....[4]....
        /*0068*/ 	.word	0x00000850


	//   ....[5]....
        /*006c*/ 	.word	0x000012d0


	//----- nvinfo : EIATTR_REG_RECONFIG
	.align		4
.L_26:
        /*0070*/ 	.byte	0x01, 0x54
	.zero		2


	//----- nvinfo : EIATTR_MBARRIER_INSTR_OFFSETS
	.align		4
        /*0074*/ 	.byte	0x04, 0x39
        /*0076*/ 	.short	(.L_28 - .L_27)


	//   ....[0]....
.L_27:
        /*0078*/ 	.word	0x00000230
        /*007c*/ 	.word	0x000000ff
        /*0080*/ 	.word	0x00000000
        /*0084*/ 	.short	0x0100
        /*0086*/ 	.byte	0x08
	.zero		1


	//   ....[1]....
        /*0088*/ 	.word	0x00000240
        /*008c*/ 	.word	0x000000ff
        /*0090*/ 	.word	0x00000038
        /*0094*/ 	.short	0x0100
        /*0096*/ 	.byte	0x08
	.zero		1


	//   ....[2]....
        /*0098*/ 	.word	0x00000250
        /*009c*/ 	.word	0x000000ff
        /*00a0*/ 	.word	0x00000008
        /*00a4*/ 	.short	0x0100
        /*00a6*/ 	.byte	0x08
	.zero		1


	//   ....[3]....
        /*00a8*/ 	.word	0x00000260
        /*00ac*/ 	.word	0x000000ff
        /*00b0*/ 	.word	0x00000040
        /*00b4*/ 	.short	0x0100
        /*00b6*/ 	.byte	0x08
	.zero		1


	//   ....[4]....
        /*00b8*/ 	.word	0x00000270
        /*00bc*/ 	.word	0x000000ff
        /*00c0*/ 	.word	0x00000010
        /*00c4*/ 	.short	0x0100
        /*00c6*/ 	.byte	0x08
	.zero		1


	//   ....[5]....
        /*00c8*/ 	.word	0x00000280
        /*00cc*/ 	.word	0x000000ff
        /*00d0*/ 	.word	0x00000048
        /*00d4*/ 	.short	0x0100
        /*00d6*/ 	.byte	0x08
	.zero		1


	//   ....[6]....
        /*00d8*/ 	.word	0x00000290
        /*00dc*/ 	.word	0x000000ff
        /*00e0*/ 	.word	0x00000018
        /*00e4*/ 	.short	0x0100
        /*00e6*/ 	.byte	0x08
	.zero		1


	//   ....[7]....
        /*00e8*/ 	.word	0x000002a0
        /*00ec*/ 	.word	0x000000ff
        /*00f0*/ 	.word	0x00000050
        /*00f4*/ 	.short	0x0100
        /*00f6*/ 	.byte	0x08
	.zero		1


	//   ....[8]....
        /*00f8*/ 	.word	0x000002b0
        /*00fc*/ 	.word	0x000000ff
        /*0100*/ 	.word	0x00000020
        /*0104*/ 	.short	0x0100
        /*0106*/ 	.byte	0x08
	.zero		1


	//   ....[9]....
        /*0108*/ 	.word	0x000002c0
        /*010c*/ 	.word	0x000000ff
        /*0110*/ 	.word	0x00000058
        /*0114*/ 	.short	0x0100
        /*0116*/ 	.byte	0x08
	.zero		1


	//   ....[10]....
        /*0118*/ 	.word	0x000002d0
        /*011c*/ 	.word	0x000000ff
        /*0120*/ 	.word	0x00000028
        /*0124*/ 	.short	0x0100
        /*0126*/ 	.byte	0x08
	.zero		1


	//   ....[11]....
        /*0128*/ 	.word	0x000002e0
        /*012c*/ 	.word	0x000000ff
        /*0130*/ 	.word	0x00000060
        /*0134*/ 	.short	0x0100
        /*0136*/ 	.byte	0x08
	.zero		1


	//   ....[12]....
        /*0138*/ 	.word	0x000002f0
        /*013c*/ 	.word	0x000000ff
        /*0140*/ 	.word	0x00000030
        /*0144*/ 	.short	0x0100
        /*0146*/ 	.byte	0x08
	.zero		1


	//   ....[13]....
        /*0148*/ 	.word	0x00000300
        /*014c*/ 	.word	0x000000ff
        /*0150*/ 	.word	0x00000068
        /*0154*/ 	.short	0x0100
        /*0156*/ 	.byte	0x08
	.zero		1


	//   ....[14]....
        /*0158*/ 	.word	0x00000740
        /*015c*/ 	.word	0x000000ff
        /*0160*/ 	.word	0x00000080
        /*0164*/ 	.short	0x0100
        /*0166*/ 	.byte	0x06
	.zero		1


	//   ....[15]....
        /*0168*/ 	.word	0x000007e0
        /*016c*/ 	.word	0x000000ff
        /*0170*/ 	.word	0x00000088
        /*0174*/ 	.short	0x0100
        /*0176*/ 	.byte	0x06
	.zero		1


	//   ....[16]....
        /*0178*/ 	.word	0x00001800
        /*017c*/ 	.word	0x000000ff
        /*0180*/ 	.word	0x00000000
        /*0184*/ 	.short	0x010a
        /*0186*/ 	.byte	0x06
	.zero		1


	//   ....[17]....
        /*0188*/ 	.word	0x00001840
        /*018c*/ 	.word	0x000000ff
        /*0190*/ 	.word	0x00000000
        /*0194*/ 	.short	0x010a
        /*0196*/ 	.byte	0x06
	.zero		1


	//   ....[18]....
        /*0198*/ 	.word	0x00002230
        /*019c*/ 	.word	0x000000ff
        /*01a0*/ 	.word	0x00000000
        /*01a4*/ 	.short	0x010a
        /*01a6*/ 	.byte	0x0c
	.zero		1


	//   ....[19]....
        /*01a8*/ 	.word	0x00002270
        /*01ac*/ 	.word	0x000000ff
        /*01b0*/ 	.word	0x00000000
        /*01b4*/ 	.short	0x010a
        /*01b6*/ 	.byte	0x0c
	.zero		1


	//   ....[20]....
        /*01b8*/ 	.word	0x00002960
        /*01bc*/ 	.word	0x0000008c
        /*01c0*/ 	.word	0x00000000
        /*01c4*/ 	.short	0x0101
        /*01c6*/ 	.byte	0x3f
	.zero		1


	//   ....[21]....
        /*01c8*/ 	.word	0x00003020
        /*01cc*/ 	.word	0x0000000c
        /*01d0*/ 	.word	0x00000000
        /*01d4*/ 	.short	0x0101
        /*01d6*/ 	.byte	0x3f
	.zero		1


	//   ....[22]....
        /*01d8*/ 	.word	0x00008930
        /*01dc*/ 	.word	0x00000014
        /*01e0*/ 	.word	0x00000038
        /*01e4*/ 	.short	0x010a
        /*01e6*/ 	.byte	0x3f
	.zero		1


	//   ....[23]....
        /*01e8*/ 	.word	0x00008d00
        /*01ec*/ 	.word	0x00000008
        /*01f0*/ 	.word	0x00000088
        /*01f4*/ 	.short	0x0101
        /*01f6*/ 	.byte	0x3f
	.zero		1


	//   ....[24]....
        /*01f8*/ 	.word	0x000093e0
        /*01fc*/ 	.word	0x00000006
        /*0200*/ 	.word	0x00000000
        /*0204*/ 	.short	0x010a
        /*0206*/ 	.byte	0x3f
	.zero		1


	//   ....[25]....
        /*0208*/ 	.word	0x00009460
        /*020c*/ 	.word	0x00000007
        /*0210*/ 	.word	0x00000000
        /*0214*/ 	.short	0x010a
        /*0216*/ 	.byte	0x3f
	.zero		1


	//   ....[26]....
        /*0218*/ 	.word	0x000094f0
        /*021c*/ 	.word	0x00000006
        /*0220*/ 	.word	0x00000000
        /*0224*/ 	.short	0x010a
        /*0226*/ 	.byte	0x3f
	.zero		1


	//   ....[27]....
        /*0228*/ 	.word	0x00009580
        /*022c*/ 	.word	0x00000009
        /*0230*/ 	.word	0x00000000
        /*0234*/ 	.short	0x010a
        /*0236*/ 	.byte	0x3f
	.zero		1


	//   ....[28]....
        /*0238*/ 	.word	0x00009610
        /*023c*/ 	.word	0x0000000a
        /*0240*/ 	.word	0x00000000
        /*0244*/ 	.short	0x010a
        /*0246*/ 	.byte	0x3f
	.zero		1


	//   ....[29]....
        /*0248*/ 	.word	0x000096a0
        /*024c*/ 	.word	0x0000000b
        /*0250*/ 	.word	0x00000000
        /*0254*/ 	.short	0x010a
        /*0256*/ 	.byte	0x3f
	.zero		1


	//   ....[30]....
        /*0258*/ 	.word	0x00009730
        /*025c*/ 	.word	0x00000003
        /*0260*/ 	.word	0x00000000
        /*0264*/ 	.short	0x010a
        /*0266*/ 	.byte	0x3f
	.zero		1


	//   ....[31]....
        /*0268*/ 	.word	0x000097a0
        /*026c*/ 	.word	0x0000000d
        /*0270*/ 	.word	0x00000000
        /*0274*/ 	.short	0x010a
        /*0276*/ 	.byte	0x3f
	.zero		1


	//   ....[32]....
        /*0278*/ 	.word	0x00009800
        /*027c*/ 	.word	0x00000091
        /*0280*/ 	.word	0x00000000
        /*0284*/ 	.short	0x010a
        /*0286*/ 	.byte	0x3f
	.zero		1


	//   ....[33]....
        /*0288*/ 	.word	0x000098d0
        /*028c*/ 	.word	0x00000014
        /*0290*/ 	.word	0x00000038
        /*0294*/ 	.short	0x010a
        /*0296*/ 	.byte	0x3f
	.zero		1


	//   ....[34]....
        /*0298*/ 	.word	0x000099a0
        /*029c*/ 	.word	0x00000006
        /*02a0*/ 	.word	0x00000000
        /*02a4*/ 	.short	0x010a
        /*02a6*/ 	.byte	0x3f
	.zero		1


	//   ....[35]....
        /*02a8*/ 	.word	0x000099f0
        /*02ac*/ 	.word	0x00000007
        /*02b0*/ 	.word	0x00000000
        /*02b4*/ 	.short	0x010a
        /*02b6*/ 	.byte	0x3f
	.zero		1


	//   ....[36]....
        /*02b8*/ 	.word	0x00009a40
        /*02bc*/ 	.word	0x00000006
        /*02c0*/ 	.word	0x00000000
        /*02c4*/ 	.short	0x010a
        /*02c6*/ 	.byte	0x3f
	.zero		1


	//   ....[37]....
        /*02c8*/ 	.word	0x00009a90
        /*02cc*/ 	.word	0x00000009
        /*02d0*/ 	.word	0x00000000
        /*02d4*/ 	.short	0x010a
        /*02d6*/ 	.byte	0x3f
	.zero		1


	//   ....[38]....
        /*02d8*/ 	.word	0x00009ae0
        /*02dc*/ 	.word	0x0000000a
        /*02e0*/ 	.word	0x00000000
        /*02e4*/ 	.short	0x010a
        /*02e6*/ 	.byte	0x3f
	.zero		1


	//   ....[39]....
        /*02e8*/ 	.word	0x00009b30
        /*02ec*/ 	.word	0x0000000b
        /*02f0*/ 	.word	0x00000000
        /*02f4*/ 	.short	0x010a
        /*02f6*/ 	.byte	0x3f
	.zero		1


	//----- nvinfo : EIATTR_NUM_MBARRIERS
	.align		4
.L_28:
        /*02f8*/ 	.byte	0x03, 0x38
        /*02fa*/ 	.short	0x0010


	//----- nvinfo : EIATTR_EXIT_INSTR_OFFSETS
	.align		4
        /*02fc*/ 	.byte	0x04, 0x1c
        /*02fe*/ 	.short	(.L_30 - .L_29)


	//   ....[0]....
.L_29:
        /*0300*/ 	.word	0x000009b0


	//   ....[1]....
        /*0304*/ 	.word	0x000011a0


	//   ....[2]....
        /*0308*/ 	.word	0x00008050


	//   ....[3]....
        /*030c*/ 	.word	0x000085b0


	//   ....[4]....
        /*0310*/ 	.word	0x00009780


	//----- nvinfo : EIATTR_MAX_THREADS
	.align		4
.L_30:
        /*0314*/ 	.byte	0x04, 0x05
        /*0316*/ 	.short	(.L_32 - .L_31)
.L_31:
        /*0318*/ 	.word	0x00000180
        /*031c*/ 	.word	0x00000001
        /*0320*/ 	.word	0x00000001


	//----- nvinfo : EIATTR_CRS_STACK_SIZE
	.align		4
.L_32:
        /*0324*/ 	.byte	0x04, 0x1e
        /*0326*/ 	.short	(.L_34 - .L_33)
.L_33:
        /*0328*/ 	.word	0x00000000


	//----- nvinfo : EIATTR_CBANK_PARAM_SIZE
	.align		4
.L_34:
        /*032c*/ 	.byte	0x03, 0x19
        /*032e*/ 	.short	0x0470


	//----- nvinfo : EIATTR_PARAM_CBANK
	.align		4
        /*0330*/ 	.byte	0x04, 0x0a
        /*0332*/ 	.short	(.L_36 - .L_35)
	.align		4
.L_35:
        /*0334*/ 	.word	index@(.nv.constant0._ZN7cutlass13device_kernelINS_4gemm6kernel13GemmUniversalIN4cute5tupleIJiiiiEEENS1_10collective13CollectiveMmaINS1_37MainloopSm90TmaGmmaWarpSpecializedFP8ILi7ENS5_IJNS4_1CILi2EEENSA_ILi1EEESC_EEENS1_35KernelTmaWarpSpecializedCooperativeEEENS5_IJNSA_ILi128EEESG_SG_EEENS_12float_e4m3_tENS5_IJlSC_lEEESI_SJ_NS4_8TiledMMAINS4_8MMA_AtomIJNS4_4SM904GMMA31MMA_64x128x32_F32E4M3E4M3_SS_TNILNSN_7ScaleInE1ELSP_1EEEEEENS4_6LayoutISD_NS5_IJSC_NSA_ILi0EEEST_EEEEENS5_IJNS4_10UnderscoreESW_SW_EEEEENS4_13SM90_TMA_LOADENS4_14ComposedLayoutINS4_7SwizzleILi3ELi4ELi3EEENS4_18smem_ptr_flag_bitsILi8EEENSS_INS5_IJNSA_ILi8EEESG_EEENS5_IJSG_SC_EEEEEEEvNS4_8identityENS4_23SM90_TMA_LOAD_MULTICASTES19_vS1A_EENS_8epilogue10collective6detail29Sm90TmaWarpSpecializedAdapterINS1E_15DefaultEpilogueISI_SJ_SJ_NS1D_6thread17LinearCombinationISI_Li1EffLNS1I_9ScaleType4KindE0ELNS_15FloatRoundStyleE2ESI_EENS1_15EpilogueDefaultEEEEEvvEEEEvNT_6ParamsE)
        /*0338*/ 	.short	0x0210
        /*033a*/ 	.short	0x0470


	//----- nvinfo : EIATTR_SW_WAR
	.align		4
.L_36:
        /*033c*/ 	.byte	0x04, 0x36
        /*033e*/ 	.short	(.L_38 - .L_37)
.L_37:
        /*0340*/ 	.word	0x00000008
.L_38:


//--------------------- .nv.callgraph             --------------------------
	.section	.nv.callgraph,"",@"SHT_CUDA_CALLGRAPH"
	.align	4
	.sectionentsize	8
	.align		4
        /*0000*/ 	.word	0x00000000
	.align		4
        /*0004*/ 	.word	0xffffffff
	.align		4
        /*0008*/ 	.word	0x00000000
	.align		4
        /*000c*/ 	.word	0xfffffffe
	.align		4
        /*0010*/ 	.word	0x00000000
	.align		4
        /*0014*/ 	.word	0xfffffffd
	.align		4
        /*0018*/ 	.word	0x00000000
	.align		4
        /*001c*/ 	.word	0xfffffffc


//--------------------- .nv.constant4             --------------------------
	.section	.nv.constant4,"a",@progbits
	.align	8
	.align		8
.nv.constant4:
        /*0000*/ 	.dword	_ZN40_INTERNAL_700fbf24_4_k_cu_100d0d6b_336284cuda3std3__45__cpo5beginE
	.align		8
        /*0008*/ 	.dword	_ZN40_INTERNAL_700fbf24_4_k_cu_100d0d6b_336284cuda3std3__45__cpo3endE
	.align		8
        /*0010*/ 	.dword	_ZN40_INTERNAL_700fbf24_4_k_cu_100d0d6b_336284cuda3std3__45__cpo6cbeginE
	.align		8
        /*0018*/ 	.dword	_ZN40_INTERNAL_700fbf24_4_k_cu_100d0d6b_336284cuda3std3__45__cpo4cendE
	.align		8
        /*0020*/ 	.dword	_ZN40_INTERNAL_700fbf24_4_k_cu_100d0d6b_336284cuda3std3__442_GLOBAL__N__700fbf24_4_k_cu_100d0d6b_336286ignoreE
	.align		8
        /*0028*/ 	.dword	_ZN40_INTERNAL_700fbf24_4_k_cu_100d0d6b_336284cuda3std3__419piecewise_constructE
	.align		8
        /*0030*/ 	.dword	_ZN40_INTERNAL_700fbf24_4_k_cu_100d0d6b_336284cuda3std3__48in_placeE
	.align		8
        /*0038*/ 	.dword	_ZN40_INTERNAL_700fbf24_4_k_cu_100d0d6b_336284cuda3std6ranges3__45__cpo4swapE
	.align		8
        /*0040*/ 	.dword	_ZN40_INTERNAL_700fbf24_4_k_cu_100d0d6b_336284cuda3std6ranges3__45__cpo9iter_moveE
	.align		8
        /*0048*/ 	.dword	_ZN40_INTERNAL_700fbf24_4_k_cu_100d0d6b_336284cute7productE
	.align		8
        /*0050*/ 	.dword	_ZN40_INTERNAL_700fbf24_4_k_cu_100d0d6b_336284cute1_E


//--------------------- .text._ZN7cutlass13device_kernelINS_4gemm6kernel13GemmUniversalIN4cute5tupleIJiiiiEEENS1_10collective13CollectiveMmaINS1_37MainloopSm90TmaGmmaWarpSpecializedFP8ILi7ENS5_IJNS4_1CILi2EEENSA_ILi1EEESC_EEENS1_35KernelTmaWarpSpecializedCooperativeEEENS5_IJNSA_ILi128EEESG_SG_EEENS_12float_e4m3_tENS5_IJlSC_lEEESI_SJ_NS4_8TiledMMAINS4_8MMA_AtomIJNS4_4SM904GMMA31MMA_64x128x32_F32E4M3E4M3_SS_TNILNSN_7ScaleInE1ELSP_1EEEEEENS4_6LayoutISD_NS5_IJSC_NSA_ILi0EEEST_EEEEENS5_IJNS4_10UnderscoreESW_SW_EEEEENS4_13SM90_TMA_LOADENS4_14ComposedLayoutINS4_7SwizzleILi3ELi4ELi3EEENS4_18smem_ptr_flag_bitsILi8EEENSS_INS5_IJNSA_ILi8EEESG_EEENS5_IJSG_SC_EEEEEEEvNS4_8identityENS4_23SM90_TMA_LOAD_MULTICASTES19_vS1A_EENS_8epilogue10collective6detail29Sm90TmaWarpSpecializedAdapterINS1E_15DefaultEpilogueISI_SJ_SJ_NS1D_6thread17LinearCombinationISI_Li1EffLNS1I_9ScaleType4KindE0ELNS_15FloatRoundStyleE2ESI_EENS1_15EpilogueDefaultEEEEEvvEEEEvNT_6ParamsE --------------------------
	.section	.text._ZN7cutlass13device_kernelINS_4gemm6kernel13GemmUniversalIN4cute5tupleIJiiiiEEENS1_10collective13CollectiveMmaINS1_37MainloopSm90TmaGmmaWarpSpecializedFP8ILi7ENS5_IJNS4_1CILi2EEENSA_ILi1EEESC_EEENS1_35KernelTmaWarpSpecializedCooperativeEEENS5_IJNSA_ILi128EEESG_SG_EEENS_12float_e4m3_tENS5_IJlSC_lEEESI_SJ_NS4_8TiledMMAINS4_8MMA_AtomIJNS4_4SM904GMMA31MMA_64x128x32_F32E4M3E4M3_SS_TNILNSN_7ScaleInE1ELSP_1EEEEEENS4_6LayoutISD_NS5_IJSC_NSA_ILi0EEEST_EEEEENS5_IJNS4_10UnderscoreESW_SW_EEEEENS4_13SM90_TMA_LOADENS4_14ComposedLayoutINS4_7SwizzleILi3ELi4ELi3EEENS4_18smem_ptr_flag_bitsILi8EEENSS_INS5_IJNSA_ILi8EEESG_EEENS5_IJSG_SC_EEEEEEEvNS4_8identityENS4_23SM90_TMA_LOAD_MULTICASTES19_vS1A_EENS_8epilogue10collective6detail29Sm90TmaWarpSpecializedAdapterINS1E_15DefaultEpilogueISI_SJ_SJ_NS1D_6thread17LinearCombinationISI_Li1EffLNS1I_9ScaleType4KindE0ELNS_15FloatRoundStyleE2ESI_EENS1_15EpilogueDefaultEEEEEvvEEEEvNT_6ParamsE,"ax",@progbits
	.align	128
.text._ZN7cutlass13device_kernelINS_4gemm6kernel13GemmUniversalIN4cute5tupleIJiiiiEEENS1_10collective13CollectiveMmaINS1_37MainloopSm90TmaGmmaWarpSpecializedFP8ILi7ENS5_IJNS4_1CILi2EEENSA_ILi1EEESC_EEENS1_35KernelTmaWarpSpecializedCooperativeEEENS5_IJNSA_ILi128EEESG_SG_EEENS_12float_e4m3_tENS5_IJlSC_lEEESI_SJ_NS4_8TiledMMAINS4_8MMA_AtomIJNS4_4SM904GMMA31MMA_64x128x32_F32E4M3E4M3_SS_TNILNSN_7ScaleInE1ELSP_1EEEEEENS4_6LayoutISD_NS5_IJSC_NSA_ILi0EEEST_EEEEENS5_IJNS4_10UnderscoreESW_SW_EEEEENS4_13SM90_TMA_LOADENS4_14ComposedLayoutINS4_7SwizzleILi3ELi4ELi3EEENS4_18smem_ptr_flag_bitsILi8EEENSS_INS5_IJNSA_ILi8EEESG_EEENS5_IJSG_SC_EEEEEEEvNS4_8identityENS4_23SM90_TMA_LOAD_MULTICASTES19_vS1A_EENS_8epilogue10collective6detail29Sm90TmaWarpSpecializedAdapterINS1E_15DefaultEpilogueISI_SJ_SJ_NS1D_6thread17LinearCombinationISI_Li1EffLNS1I_9ScaleType4KindE0ELNS_15FloatRoundStyleE2ESI_EENS1_15EpilogueDefaultEEEEEvvEEEEvNT_6ParamsE:
        .type           _ZN7cutlass13device_kernelINS_4gemm6kernel13GemmUniversalIN4cute5tupleIJiiiiEEENS1_10collective13CollectiveMmaINS1_37MainloopSm90TmaGmmaWarpSpecializedFP8ILi7ENS5_IJNS4_1CILi2EEENSA_ILi1EEESC_EEENS1_35KernelTmaWarpSpecializedCooperativeEEENS5_IJNSA_ILi128EEESG_SG_EEENS_12float_e4m3_tENS5_IJlSC_lEEESI_SJ_NS4_8TiledMMAINS4_8MMA_AtomIJNS4_4SM904GMMA31MMA_64x128x32_F32E4M3E4M3_SS_TNILNSN_7ScaleInE1ELSP_1EEEEEENS4_6LayoutISD_NS5_IJSC_NSA_ILi0EEEST_EEEEENS5_IJNS4_10UnderscoreESW_SW_EEEEENS4_13SM90_TMA_LOADENS4_14ComposedLayoutINS4_7SwizzleILi3ELi4ELi3EEENS4_18smem_ptr_flag_bitsILi8EEENSS_INS5_IJNSA_ILi8EEESG_EEENS5_IJSG_SC_EEEEEEEvNS4_8identityENS4_23SM90_TMA_LOAD_MULTICASTES19_vS1A_EENS_8epilogue10collective6detail29Sm90TmaWarpSpecializedAdapterINS1E_15DefaultEpilogueISI_SJ_SJ_NS1D_6thread17LinearCombinationISI_Li1EffLNS1I_9ScaleType4KindE0ELNS_15FloatRoundStyleE2ESI_EENS1_15EpilogueDefaultEEEEEvvEEEEvNT_6ParamsE,@function
        .size           _ZN7cutlass13device_kernelINS_4gemm6kernel13GemmUniversalIN4cute5tupleIJiiiiEEENS1_10collective13CollectiveMmaINS1_37MainloopSm90TmaGmmaWarpSpecializedFP8ILi7ENS5_IJNS4_1CILi2EEENSA_ILi1EEESC_EEENS1_35KernelTmaWarpSpecializedCooperativeEEENS5_IJNSA_ILi128EEESG_SG_EEENS_12float_e4m3_tENS5_IJlSC_lEEESI_SJ_NS4_8TiledMMAINS4_8MMA_AtomIJNS4_4SM904GMMA31MMA_64x128x32_F32E4M3E4M3_SS_TNILNSN_7ScaleInE1ELSP_1EEEEEENS4_6LayoutISD_NS5_IJSC_NSA_ILi0EEEST_EEEEENS5_IJNS4_10UnderscoreESW_SW_EEEEENS4_13SM90_TMA_LOADENS4_14ComposedLayoutINS4_7SwizzleILi3ELi4ELi3EEENS4_18smem_ptr_flag_bitsILi8EEENSS_INS5_IJNSA_ILi8EEESG_EEENS5_IJSG_SC_EEEEEEEvNS4_8identityENS4_23SM90_TMA_LOAD_MULTICASTES19_vS1A_EENS_8epilogue10collective6detail29Sm90TmaWarpSpecializedAdapterINS1E_15DefaultEpilogueISI_SJ_SJ_NS1D_6thread17LinearCombinationISI_Li1EffLNS1I_9ScaleType4KindE0ELNS_15FloatRoundStyleE2ESI_EENS1_15EpilogueDefaultEEEEEvvEEEEvNT_6ParamsE,(.L_x_212 - _ZN7cutlass13device_kernelINS_4gemm6kernel13GemmUniversalIN4cute5tupleIJiiiiEEENS1_10collective13CollectiveMmaINS1_37MainloopSm90TmaGmmaWarpSpecializedFP8ILi7ENS5_IJNS4_1CILi2EEENSA_ILi1EEESC_EEENS1_35KernelTmaWarpSpecializedCooperativeEEENS5_IJNSA_ILi128EEESG_SG_EEENS_12float_e4m3_tENS5_IJlSC_lEEESI_SJ_NS4_8TiledMMAINS4_8MMA_AtomIJNS4_4SM904GMMA31MMA_64x128x32_F32E4M3E4M3_SS_TNILNSN_7ScaleInE1ELSP_1EEEEEENS4_6LayoutISD_NS5_IJSC_NSA_ILi0EEEST_EEEEENS5_IJNS4_10UnderscoreESW_SW_EEEEENS4_13SM90_TMA_LOADENS4_14ComposedLayoutINS4_7SwizzleILi3ELi4ELi3EEENS4_18smem_ptr_flag_bitsILi8EEENSS_INS5_IJNSA_ILi8EEESG_EEENS5_IJSG_SC_EEEEEEEvNS4_8identityENS4_23SM90_TMA_LOAD_MULTICASTES19_vS1A_EENS_8epilogue10collective6detail29Sm90TmaWarpSpecializedAdapterINS1E_15DefaultEpilogueISI_SJ_SJ_NS1D_6thread17LinearCombinationISI_Li1EffLNS1I_9ScaleType4KindE0ELNS_15FloatRoundStyleE2ESI_EENS1_15EpilogueDefaultEEEEEvvEEEEvNT_6ParamsE)
        .other          _ZN7cutlass13device_kernelINS_4gemm6kernel13GemmUniversalIN4cute5tupleIJiiiiEEENS1_10collective13CollectiveMmaINS1_37MainloopSm90TmaGmmaWarpSpecializedFP8ILi7ENS5_IJNS4_1CILi2EEENSA_ILi1EEESC_EEENS1_35KernelTmaWarpSpecializedCooperativeEEENS5_IJNSA_ILi128EEESG_SG_EEENS_12float_e4m3_tENS5_IJlSC_lEEESI_SJ_NS4_8TiledMMAINS4_8MMA_AtomIJNS4_4SM904GMMA31MMA_64x128x32_F32E4M3E4M3_SS_TNILNSN_7ScaleInE1ELSP_1EEEEEENS4_6LayoutISD_NS5_IJSC_NSA_ILi0EEEST_EEEEENS5_IJNS4_10UnderscoreESW_SW_EEEEENS4_13SM90_TMA_LOADENS4_14ComposedLayoutINS4_7SwizzleILi3ELi4ELi3EEENS4_18smem_ptr_flag_bitsILi8EEENSS_INS5_IJNSA_ILi8EEESG_EEENS5_IJSG_SC_EEEEEEEvNS4_8identityENS4_23SM90_TMA_LOAD_MULTICASTES19_vS1A_EENS_8epilogue10collective6detail29Sm90TmaWarpSpecializedAdapterINS1E_15DefaultEpilogueISI_SJ_SJ_NS1D_6thread17LinearCombinationISI_Li1EffLNS1I_9ScaleType4KindE0ELNS_15FloatRoundStyleE2ESI_EENS1_15EpilogueDefaultEEEEEvvEEEEvNT_6ParamsE,@"STO_CUDA_ENTRY STV_DEFAULT"
_ZN7cutlass13device_kernelINS_4gemm6kernel13GemmUniversalIN4cute5tupleIJiiiiEEENS1_10collective13CollectiveMmaINS1_37MainloopSm90TmaGmmaWarpSpecializedFP8ILi7ENS5_IJNS4_1CILi2EEENSA_ILi1EEESC_EEENS1_35KernelTmaWarpSpecializedCooperativeEEENS5_IJNSA_ILi128EEESG_SG_EEENS_12float_e4m3_tENS5_IJlSC_lEEESI_SJ_NS4_8TiledMMAINS4_8MMA_AtomIJNS4_4SM904GMMA31MMA_64x128x32_F32E4M3E4M3_SS_TNILNSN_7ScaleInE1ELSP_1EEEEEENS4_6LayoutISD_NS5_IJSC_NSA_ILi0EEEST_EEEEENS5_IJNS4_10UnderscoreESW_SW_EEEEENS4_13SM90_TMA_LOADENS4_14ComposedLayoutINS4_7SwizzleILi3ELi4ELi3EEENS4_18smem_ptr_flag_bitsILi8EEENSS_INS5_IJNSA_ILi8EEESG_EEENS5_IJSG_SC_EEEEEEEvNS4_8identityENS4_23SM90_TMA_LOAD_MULTICASTES19_vS1A_EENS_8epilogue10collective6detail29Sm90TmaWarpSpecializedAdapterINS1E_15DefaultEpilogueISI_SJ_SJ_NS1D_6thread17LinearCombinationISI_Li1EffLNS1I_9ScaleType4KindE0ELNS_15FloatRoundStyleE2ESI_EENS1_15EpilogueDefaultEEEEEvvEEEEvNT_6ParamsE:
[----:B------:R-:W-:Y:S01]  /*0000*/  LDC R1, c[0x0][0x28] ;  /* 0x00000a00ff017b82 */ /* 0x000fe20000000800 */
[----:B------:R-:W0:Y:S01]  /*0010*/  S2R R0, SR_TID.X ;  /* 0x0000000000007919 */ /* 0x000e220000002100 */
[----:B------:R-:W-:Y:S01]  /*0020*/  ELECT P0, URZ, PT ;  /* 0x00000000003f782f */ /* 0x000fe20003800000 */
[----:B------:R-:W-:Y:S01]  /*0030*/  BSSY B0, `(.L_x_0) ;  /* 0x000000f000007945 */ /* 0x000fe20003800000 */
[--C-:B0-----:R-:W-:Y:S02]  /*0040*/  SHF.R.U32.HI R2, RZ, 0x5, R0.reuse ;  /* 0x00000005ff027819 */ /* 0x101fe40000011600 */
[----:B------:R-:W-:-:S03]  /*0050*/  SHF.R.U32.HI R3, RZ, 0x7, R0 ;  /* 0x00000007ff037819 */ /* 0x000fc60000011600 */
[----:B------:R-:W0:Y:S04]  /*0060*/  SHFL.IDX PT, R7, R2, RZ, 0x1f ;  /* 0x00001fff02077589 */ /* 0x000e2800000e0000 */
[----:B------:R-:W1:Y:S01]  /*0070*/  SHFL.IDX PT, R3, R3, RZ, 0x1f ;  /* 0x00001fff03037589 */ /* 0x000e6200000e0000 */
[----:B0-----:R-:W-:-:S13]  /*0080*/  ISETP.NE.OR P0, PT, R7, RZ, !P0 ;  /* 0x000000ff0700720c */ /* 0x001fda0004705670 */
[----:B-1----:R-:W-:Y:S05]  /*0090*/  @P0 BRA `(.L_x_1) ;  /* 0x0000000000200947 */ /* 0x002fea0003800000 */
[----:B------:R-:W-:Y:S02]  /*00a0*/  ULDC.64 UR4, c[0x0][0x198] ;  /* 0x0000660000047ab9 */ /* 0x000fe40000000a00 */
[----:B------:R-:W-:Y:S02]  /*00b0*/  UIADD3 UR6, UP0, UR4, 0xf0, URZ ;  /* 0x000000f004067890 */ /* 0x000fe4000ff1e03f */
[----:B------:R-:W-:Y:S02]  /*00c0*/  UIADD3 UR4, UP1, UR4, 0x1f0, URZ ;  /* 0x000001f004047890 */ /* 0x000fe4000ff3e03f */
[----:B------:R-:W-:Y:S02]  /*00d0*/  UIADD3.X UR7, URZ, UR5, URZ, UP0, !UPT ;  /* 0x000000053f077290 */ /* 0x000fe400087fe43f */
[----:B------:R-:W-:-:S07]  /*00e0*/  UIADD3.X UR5, URZ, UR5, URZ, UP1, !UPT ;  /* 0x000000053f057290 */ /* 0x000fce0008ffe43f */
[----:B------:R0:W-:Y:S02]  /*00f0*/  UTMACCTL.PF [UR6] ;  /* 0x00000000060079b9 */ /* 0x0001e40008040000 */
[----:B------:R0:W-:Y:S02]  /*0100*/  UTMACCTL.PF [UR4] ;  /* 0x00000000040079b9 */ /* 0x0001e40008040000 */
[----:B0-----:R-:W-:Y:S01]  /*0110*/  NOP ;  /* 0x0000000000007918 */ /* 0x001fe20000000000 */
.L_x_1:
[----:B------:R-:W-:Y:S05]  /*0120*/  BSYNC B0 ;  /* 0x0000000000007941 */ /* 0x000fea0003800000 */
.L_x_0:
[----:B------:R-:W0:Y:S02]  /*0130*/  SHFL.IDX PT, R4, R2, RZ, 0x1f ;  /* 0x00001fff02047589 */ /* 0x000e2400000e0000 */
[----:B0-----:R-:W-:-:S13]  /*0140*/  ISETP.NE.AND P0, PT, R4, RZ, PT ;  /* 0x000000ff0400720c */ /* 0x001fda0003f05270 */
[----:B------:R-:W-:Y:S05]  /*0150*/  @P0 BRA `(.L_x_2) ;  /* 0x0000000000700947 */ /* 0x000fea0003800000 */
[----:B------:R-:W0:Y:S01]  /*0160*/  S2UR UR8, SR_CgaCtaId ;  /* 0x00000000000879c3 */ /* 0x000e220000008800 */
[----:B------:R-:W-:Y:S01]  /*0170*/  UMOV UR4, 0x400 ;  /* 0x0000040000047882 */ /* 0x000fe20000000000 */
[----:B------:R-:W-:Y:S01]  /*0180*/  UMOV UR5, 0x1 ;  /* 0x0000000100057882 */ /* 0x000fe20000000000 */
[----:B------:R-:W-:Y:S01]  /*0190*/  UMOV UR6, 0x4 ;  /* 0x0000000400067882 */ /* 0x000fe20000000000 */
[----:B------:R-:W-:Y:S01]  /*01a0*/  ELECT P0, URZ, PT ;  /* 0x00000000003f782f */ /* 0x000fe20003800000 */
[----:B------:R-:W-:-:S04]  /*01b0*/  UIADD3 UR6, -UR6, 0x100000, URZ ;  /* 0x0010000006067890 */ /* 0x000fc8000fffe13f */
[----:B------:R-:W-:Y:S02]  /*01c0*/  USHF.L.U32 UR7, UR6, 0xb, URZ ;  /* 0x0000000b06077899 */ /* 0x000fe4000800063f */
[----:B------:R-:W-:Y:S02]  /*01d0*/  USHF.L.U32 UR6, UR6, 0x1, URZ ;  /* 0x0000000106067899 */ /* 0x000fe4000800063f */
[----:B0-----:R-:W-:Y:S02]  /*01e0*/  ULEA UR8, UR8, UR4, 0x18 ;  /* 0x0000000408087291 */ /* 0x001fe4000f8ec03f */
[----:B------:R-:W-:-:S04]  /*01f0*/  UIADD3 UR4, -UR5, 0x100000, URZ ;  /* 0x0010000005047890 */ /* 0x000fc8000fffe13f */
[----:B------:R-:W-:Y:S02]  /*0200*/  USHF.L.U32 UR5, UR4, 0xb, URZ ;  /* 0x0000000b04057899 */ /* 0x000fe4000800063f */
[----:B------:R-:W-:Y:S01]  /*0210*/  USHF.L.U32 UR4, UR4, 0x1, URZ ;  /* 0x0000000104047899 */ /* 0x000fe2000800063f */
[----:B------:R-:W0:Y:S11]  /*0220*/  FENCE.VIEW.ASYNC.S ;  /* 0x00000000000073c6 */ /* 0x000e360000000000 */
[----:B0-----:R0:W1:Y:S01]  /*0230*/  SYNCS.EXCH.64 URZ, [UR8], UR4 ;  /* 0x00000004083f75b2 */ /* 0x0010620008000100 */
[----:B------:R0:W2:Y:S01]  /*0240*/  SYNCS.EXCH.64 URZ, [UR8+0x38], UR6 ;  /* 0x00003806083f75b2 */ /* 0x0000a20008000100 */
[----:B------:R0:W3:Y:S01]  /*0250*/  SYNCS.EXCH.64 URZ, [UR8+0x8], UR4 ;  /* 0x00000804083f75b2 */ /* 0x0000e20008000100 */
[----:B------:R0:W4:Y:S01]  /*0260*/  SYNCS.EXCH.64 URZ, [UR8+0x40], UR6 ;  /* 0x00004006083f75b2 */ /* 0x0001220008000100 */
[----:B------:R0:W0:Y:S01]  /*0270*/  SYNCS.EXCH.64 URZ, [UR8+0x10], UR4 ;  /* 0x00001004083f75b2 */ /* 0x0000220008000100 */
        /* <DEDUP_REMOVED lines=9> */
[----:B------:R-:W-:Y:S01]  /*0310*/  NOP ;  /* 0x0000000000007918 */ /* 0x000fe20000000000 */
.L_x_2:
[----:B------:R-:W-:Y:S01]  /*0320*/  SHF.R.S32.HI R5, RZ, 0x1f, R0 ;  /* 0x0000001fff057819 */ /* 0x000fe20000011400 */
[----:B------:R-:W5:Y:S01]  /*0330*/  SHFL.IDX PT, R2, R2, RZ, 0x1f ;  /* 0x00001fff02027589 */ /* 0x000f6200000e0000 */
[----:B0-----:R-:W0:Y:S01]  /*0340*/  S2UR UR8, SR_CTAID.X ;  /* 0x00000000000879c3 */ /* 0x001e220000002500 */
[----:B------:R-:W-:Y:S02]  /*0350*/  ELECT P0, URZ, PT ;  /* 0x00000000003f782f */ /* 0x000fe40003800000 */
[----:B------:R-:W-:Y:S01]  /*0360*/  LEA.HI R5, R5, R0, RZ, 0x7 ;  /* 0x0000000005057211 */ /* 0x000fe200078f38ff */
[----:B------:R-:W1:Y:S01]  /*0370*/  S2R R8, SR_CTAID.Y ;  /* 0x0000000000087919 */ /* 0x000e620000002600 */
[----:B------:R-:W-:Y:S01]  /*0380*/  SHF.R.S32.HI R11, RZ, 0x1f, R4 ;  /* 0x0000001fff0b7819 */ /* 0x000fe20000011404 */
[----:B------:R-:W-:Y:S01]  /*0390*/  ULDC UR4, c[0x0][0x150] ;  /* 0x0000540000047ab9 */ /* 0x000fe20000000800 */
[----:B------:R-:W-:Y:S01]  /*03a0*/  LOP3.LUT R5, R5, 0xffffff80, RZ, 0xc0, !PT ;  /* 0xffffff8005057812 */ /* 0x000fe200078ec0ff */
[----:B------:R-:W-:Y:S01]  /*03b0*/  VIADD R16, R3, 0xffffffff ;  /* 0xffffffff03107836 */ /* 0x000fe20000000000 */
[----:B------:R-:W-:Y:S01]  /*03c0*/  LEA.HI R11, R11, R4, RZ, 0x2 ;  /* 0x000000040b0b7211 */ /* 0x000fe200078f10ff */
[----:B------:R-:W2:Y:S01]  /*03d0*/  LDC R12, c[0x0][0x144] ;  /* 0x00005100ff0c7b82 */ /* 0x000ea20000000800 */
[----:B------:R-:W-:Y:S01]  /*03e0*/  NOP ;  /* 0x0000000000007918 */ /* 0x000fe20000000000 */
[----:B------:R-:W-:Y:S01]  /*03f0*/  IMAD.IADD R6, R0, 0x1, -R5 ;  /* 0x0000000100067824 */ /* 0x000fe200078e0a05 */
[----:B------:R-:W-:Y:S01]  /*0400*/  LOP3.LUT R11, R11, 0x3ffffffc, RZ, 0xc0, !PT ;  /* 0x3ffffffc0b0b7812 */ /* 0x000fe200078ec0ff */
[----:B------:R-:W-:Y:S01]  /*0410*/  NOP ;  /* 0x0000000000007918 */ /* 0x000fe20000000000 */
[----:B------:R-:W-:-:S02]  /*0420*/  ISETP.NE.AND P4, PT, R3, RZ, PT ;  /* 0x000000ff0300720c */ /* 0x000fc40003f85270 */
[----:B------:R-:W-:Y:S01]  /*0430*/  SHF.R.S32.HI R5, RZ, 0x1f, R6 ;  /* 0x0000001fff057819 */ /* 0x000fe20000011406 */
[----:B------:R-:W-:Y:S01]  /*0440*/  IMAD.IADD R4, R4, 0x1, -R11 ;  /* 0x0000000104047824 */ /* 0x000fe200078e0a0b */
[----:B------:R-:W3:Y:S01]  /*0450*/  LDC R14, c[0x0][0x140] ;  /* 0x00005000ff0e7b82 */ /* 0x000ee20000000800 */
[----:B------:R-:W-:Y:S02]  /*0460*/  ISETP.GE.U32.AND P6, PT, R16, 0x2, PT ;  /* 0x000000021000780c */ /* 0x000fe40003fc6070 */
[----:B------:R-:W-:Y:S02]  /*0470*/  LEA.HI R5, R5, R6, RZ, 0x3 ;  /* 0x0000000605057211 */ /* 0x000fe400078f18ff */
[----:B-----5:R-:W-:Y:S02]  /*0480*/  ISETP.NE.OR P0, PT, R2, RZ, !P0 ;  /* 0x000000ff0200720c */ /* 0x020fe40004705670 */
[--C-:B------:R-:W-:Y:S01]  /*0490*/  SHF.R.S32.HI R2, RZ, 0x3, R5.reuse ;  /* 0x00000003ff027819 */ /* 0x100fe20000011405 */
[----:B------:R-:W5:Y:S01]  /*04a0*/  LDC R13, c[0x0][0x148] ;  /* 0x00005200ff0d7b82 */ /* 0x000f620000000800 */
[----:B------:R-:W-:-:S02]  /*04b0*/  SHF.R.S32.HI R5, RZ, 0x1f, R5 ;  /* 0x0000001fff057819 */ /* 0x000fc40000011405 */
[----:B0-----:R-:W-:Y:S02]  /*04c0*/  I2FP.F32.U32 R10, UR8 ;  /* 0x00000008000a7c45 */ /* 0x001fe40008201000 */
[----:B------:R-:W-:-:S03]  /*04d0*/  LEA.HI R5, R5, R2, RZ, 0x2 ;  /* 0x0000000205057211 */ /* 0x000fc600078f10ff */
[----:B------:R-:W-:Y:S01]  /*04e0*/  FMUL R10, R10, UR4 ;  /* 0x000000040a0a7c20 */ /* 0x000fe20008400000 */
[----:B------:R-:W-:Y:S01]  /*04f0*/  LOP3.LUT R5, R5, 0xfffffffc, RZ, 0xc0, !PT ;  /* 0xfffffffc05057812 */ /* 0x000fe200078ec0ff */
[----:B------:R-:W-:Y:S01]  /*0500*/  VOTEU.ALL UP0, P0 ;  /* 0x00000000003f7886 */ /* 0x000fe20000000000 */
[----:B-1----:R-:W-:Y:S01]  /*0510*/  I2FP.F32.U32 R11, R8 ;  /* 0x00000008000b7245 */ /* 0x002fe20000201000 */
[----:B------:R-:W-:Y:S01]  /*0520*/  ULDC UR4, c[0x0][0x154] ;  /* 0x0000550000047ab9 */ /* 0x000fe20000000800 */
[----:B------:R-:W-:Y:S01]  /*0530*/  VOTEU.ALL UP1, P0 ;  /* 0x00000000003f7886 */ /* 0x000fe20000020000 */
[----:B------:R-:W0:Y:S01]  /*0540*/  F2I.U32.TRUNC.NTZ R10, R10 ;  /* 0x0000000a000a7305 */ /* 0x000e22000020f000 */
[----:B------:R-:W-:Y:S01]  /*0550*/  IMAD.IADD R5, R2, 0x1, -R5 ;  /* 0x0000000102057824 */ /* 0x000fe200078e0a05 */
[----:B------:R-:W1:Y:S01]  /*0560*/  @!UP0 S2UR UR7, SR_CgaCtaId ;  /* 0x00000000000789c3 */ /* 0x000e620000008800 */
[----:B------:R-:W-:Y:S01]  /*0570*/  @!UP0 UMOV UR6, 0x400 ;  /* 0x0000040000068882 */ /* 0x000fe20000000000 */
[----:B---3--:R-:W-:Y:S01]  /*0580*/  ISETP.EQ.U32.AND P3, PT, R14, 0x1, PT ;  /* 0x000000010e00780c */ /* 0x008fe20003f62070 */
[----:B------:R-:W-:-:S05]  /*0590*/  IMAD R5, R4, 0x4, R5 ;  /* 0x0000000404057824 */ /* 0x000fca00078e0205 */
[----:B------:R-:W-:-:S04]  /*05a0*/  LEA.HI R2, R5, R5, RZ, 0x1 ;  /* 0x0000000505027211 */ /* 0x000fc800078f08ff */
[----:B------:R-:W-:Y:S01]  /*05b0*/  LOP3.LUT R4, R2, 0xfffffffe, RZ, 0xc0, !PT ;  /* 0xfffffffe02047812 */ /* 0x000fe200078ec0ff */
[----:B0-----:R-:W-:Y:S02]  /*05c0*/  IMAD.MOV R15, RZ, RZ, -R10 ;  /* 0x000000ffff0f7224 */ /* 0x001fe400078e0a0a */
[----:B------:R-:W-:Y:S01]  /*05d0*/  FMUL R10, R11, UR4 ;  /* 0x000000040b0a7c20 */ /* 0x000fe20008400000 */
[----:B------:R-:W-:Y:S01]  /*05e0*/  SHF.R.S32.HI R2, RZ, 0x1f, R7 ;  /* 0x0000001fff027819 */ /* 0x000fe20000011407 */
[----:B------:R-:W-:Y:S01]  /*05f0*/  UMOV UR4, 0x20 ;  /* 0x0000002000047882 */ /* 0x000fe20000000000 */
[----:B--2---:R-:W-:Y:S01]  /*0600*/  IMAD R12, R12, R15, UR8 ;  /* 0x000000080c0c7e24 */ /* 0x004fe2000f8e020f */
[----:B------:R-:W-:-:S04]  /*0610*/  @!UP0 UIADD3 UR4, -UR4, 0x100000, URZ ;  /* 0x0010000004048890 */ /* 0x000fc8000fffe13f */
[----:B------:R-:W-:Y:S02]  /*0620*/  @!UP0 USHF.L.U32 UR5, UR4, 0xb, URZ ;  /* 0x0000000b04058899 */ /* 0x000fe4000800063f */
[----:B------:R-:W-:Y:S01]  /*0630*/  @!UP0 USHF.L.U32 UR4, UR4, 0x1, URZ ;  /* 0x0000000104048899 */ /* 0x000fe2000800063f */
[C---:B------:R-:W-:Y:S01]  /*0640*/  IMAD.IADD R11, R5.reuse, 0x1, -R4 ;  /* 0x00000001050b7824 */ /* 0x040fe200078e0a04 */
[----:B------:R-:W0:Y:S01]  /*0650*/  F2I.U32.TRUNC.NTZ R10, R10 ;  /* 0x0000000a000a7305 */ /* 0x000e22000020f000 */
[----:B------:R-:W-:Y:S01]  /*0660*/  LEA.HI R2, R2, R7, RZ, 0x2 ;  /* 0x0000000702027211 */ /* 0x000fe200078f10ff */
[----:B------:R-:W-:Y:S02]  /*0670*/  IMAD.SHL.U32 R4, R5, 0x4, RZ ;  /* 0x0000000405047824 */ /* 0x000fe400078e00ff */
[----:B------:R-:W-:Y:S01]  /*0680*/  ISETP.NE.AND P2, PT, R11, R12, PT ;  /* 0x0000000c0b00720c */ /* 0x000fe20003f45270 */
[----:B-1----:R-:W-:Y:S01]  /*0690*/  @!UP0 ULEA UR6, UR7, UR6, 0x18 ;  /* 0x0000000607068291 */ /* 0x002fe2000f8ec03f */
[----:B------:R-:W-:Y:S01]  /*06a0*/  LOP3.LUT R2, R2, 0xfffffffc, RZ, 0xc0, !PT ;  /* 0xfffffffc02027812 */ /* 0x000fe200078ec0ff */
[----:B------:R-:W-:Y:S01]  /*06b0*/  VOTEU.ALL UP0, P0 ;  /* 0x00000000003f7886 */ /* 0x000fe20000000000 */
[----:B------:R-:W-:-:S02]  /*06c0*/  LOP3.LUT R5, R5, 0xc, R4, 0x78, !PT ;  /* 0x0000000c05057812 */ /* 0x000fc400078e7804 */
[----:B------:R-:W-:Y:S01]  /*06d0*/  LOP3.LUT P0, RZ, R6, 0x7, RZ, 0xc0, !PT ;  /* 0x0000000706ff7812 */ /* 0x000fe2000780c0ff */
[----:B------:R-:W-:Y:S02]  /*06e0*/  IMAD.IADD R7, R7, 0x1, -R2 ;  /* 0x0000000107077824 */ /* 0x000fe400078e0a02 */
[----:B------:R-:W-:Y:S01]  /*06f0*/  IMAD.MOV.U32 R6, RZ, RZ, 0x1 ;  /* 0x00000001ff067424 */ /* 0x000fe200078e00ff */
[----:B------:R-:W-:Y:S01]  /*0700*/  ISETP.LT.U32.AND P0, PT, R5, 0x2, !P0 ;  /* 0x000000020500780c */ /* 0x000fe20004701070 */
[----:B0-----:R-:W-:Y:S01]  /*0710*/  IMAD.MOV R20, RZ, RZ, -R10 ;  /* 0x000000ffff147224 */ /* 0x001fe200078e0a0a */
[----:B------:R-:W-:Y:S01]  /*0720*/  ISETP.NE.AND P1, PT, R7, 0x3, PT ;  /* 0x000000030700780c */ /* 0x000fe20003f25270 */
[----:B------:R-:W0:Y:S02]  /*0730*/  FENCE.VIEW.ASYNC.S ;  /* 0x00000000000073c6 */ /* 0x000e240000000000 */
[----:B0-----:R0:W1:Y:S01]  /*0740*/  @!UP0 SYNCS.EXCH.64 URZ, [UR6+0x80], UR4 ;  /* 0x00008004063f85b2 */ /* 0x0010620008000100 */
[----:B------:R-:W-:Y:S01]  /*0750*/  @P2 LEA.HI R2, R5, R5, RZ, 0x1 ;  /* 0x0000000505022211 */ /* 0x000fe200078f08ff */
[----:B-----5:R-:W-:Y:S01]  /*0760*/  IMAD R11, R13, R20, R8 ;  /* 0x000000140d0b7224 */ /* 0x020fe200078e0208 */
[----:B------:R-:W-:-:S02]  /*0770*/  ISETP.EQ.OR P1, PT, R7, RZ, !P1 ;  /* 0x000000ff0700720c */ /* 0x000fc40004f22670 */
[----:B------:R-:W-:Y:S02]  /*0780*/  @P2 SHF.R.S32.HI R2, RZ, 0x1, R2 ;  /* 0x00000001ff022819 */ /* 0x000fe40000011402 */
[----:B------:R-:W-:Y:S02]  /*0790*/  ISETP.EQ.AND P1, PT, R3, RZ, P1 ;  /* 0x000000ff0300720c */ /* 0x000fe40000f22270 */
[----:B------:R-:W-:Y:S02]  /*07a0*/  @P2 ISETP.NE.AND P5, PT, R2, R11, PT ;  /* 0x0000000b0200220c */ /* 0x000fe40003fa5270 */
[----:B------:R-:W-:Y:S02]  /*07b0*/  SEL R3, RZ, 0x1, !P0 ;  /* 0x00000001ff037807 */ /* 0x000fe40004000000 */
[----:B------:R-:W-:Y:S02]  /*07c0*/  @P2 SEL R6, RZ, 0x1, P5 ;  /* 0x00000001ff062807 */ /* 0x000fe40002800000 */
[----:B------:R-:W-:Y:S01]  /*07d0*/  SEL R4, RZ, 0x1, !P1 ;  /* 0x00000001ff047807 */ /* 0x000fe20004800000 */
[----:B------:R0:W2:Y:S01]  /*07e0*/  @!UP1 SYNCS.EXCH.64 URZ, [UR6+0x88], UR4 ;  /* 0x00008804063f95b2 */ /* 0x0000a20008000100 */
[----:B------:R-:W-:Y:S01]  /*07f0*/  LOP3.LUT R6, R6, R3, RZ, 0xc0, !PT ;  /* 0x0000000306067212 */ /* 0x000fe200078ec0ff */
[----:B------:R-:W-:Y:S01]  /*0800*/  NOP ;  /* 0x0000000000007918 */ /* 0x000fe20000000000 */
[----:B------:R-:W-:Y:S01]  /*0810*/  SEL R4, R4, 0x2, P6 ;  /* 0x0000000204047807 */ /* 0x000fe20003000000 */
[----:B------:R-:W-:Y:S06]  /*0820*/  @!P3 BRA `(.L_x_3) ;  /* 0x000000000008b947 */ /* 0x000fec0003800000 */
[----:B-12-4-:R-:W-:Y:S01]  /*0830*/  UCGABAR_ARV ;  /* 0x00000000000079c7 */ /* 0x016fe20008000000 */
[----:B------:R-:W-:Y:S05]  /*0840*/  BRA `(.L_x_4) ;  /* 0x0000000000047947 */ /* 0x000fea0003800000 */
.L_x_3:
[----:B-12-4-:R-:W-:Y:S01]  /*0850*/  NOP ;  /* 0x0000000000007918 */ /* 0x016fe20000000000 */
.L_x_4:
[----:B------:R-:W1:Y:S01]  /*0860*/  LDC R2, c[0x0][0x65c] ;  /* 0x00019700ff027b82 */ /* 0x000e620000000800 */
[----:B------:R-:W-:Y:S01]  /*0870*/  IMAD.MOV.U32 R3, RZ, RZ, RZ ;  /* 0x000000ffff037224 */ /* 0x000fe200078e00ff */
[----:B-1----:R-:W-:Y:S01]  /*0880*/  ISETP.NE.AND P2, PT, R2, 0x1, PT ;  /* 0x000000010200780c */ /* 0x002fe20003f45270 */
[----:B------:R-:W-:-:S12]  /*0890*/  IMAD.U32 R2, RZ, RZ, UR8 ;  /* 0x00000008ff027e24 */ /* 0x000fd8000f8e00ff */
[----:B------:R-:W1:Y:S01]  /*08a0*/  @P2 LDC R15, c[0x0][0x10] ;  /* 0x00000400ff0f2b82 */ /* 0x000e620000000800 */
[----:B------:R-:W-:Y:S02]  /*08b0*/  @P2 IMAD.MOV.U32 R9, RZ, RZ, RZ ;  /* 0x000000ffff092224 */ /* 0x000fe400078e00ff */
[----:B------:R-:W-:-:S05]  /*08c0*/  @P2 IMAD.MOV.U32 R17, RZ, RZ, RZ ;  /* 0x000000ffff112224 */ /* 0x000fca00078e00ff */
[----:B------:R-:W2:Y:S01]  /*08d0*/  @!P2 LDC R11, c[0x0][0xc] ;  /* 0x00000300ff0bab82 */ /* 0x000ea20000000800 */
[----:B-1----:R-:W-:-:S04]  /*08e0*/  @P2 IMAD.WIDE.U32 R14, R15, UR8, R8 ;  /* 0x000000080f0e2c25 */ /* 0x002fc8000f8e0008 */
[----:B--2---:R-:W-:-:S04]  /*08f0*/  @!P2 IMAD.WIDE.U32 R10, R8, R11, R2 ;  /* 0x0000000b080aa225 */ /* 0x004fc800078e0002 */
[----:B------:R-:W-:Y:S02]  /*0900*/  @P2 IMAD.MOV.U32 R2, RZ, RZ, R14 ;  /* 0x000000ffff022224 */ /* 0x000fe400078e000e */
[----:B------:R-:W-:Y:S02]  /*0910*/  @P2 IMAD.IADD R3, R15, 0x1, R17 ;  /* 0x000000010f032824 */ /* 0x000fe400078e0211 */
[----:B------:R-:W-:Y:S02]  /*0920*/  @!P2 IMAD.MOV.U32 R2, RZ, RZ, R10 ;  /* 0x000000ffff02a224 */ /* 0x000fe400078e000a */
[----:B------:R-:W-:Y:S01]  /*0930*/  @!P2 IMAD.MOV.U32 R3, RZ, RZ, R11 ;  /* 0x000000ffff03a224 */ /* 0x000fe200078e000b */
[----:B------:R-:W-:Y:S06]  /*0940*/  @!P3 BRA `(.L_x_5) ;  /* 0x00000000000cb947 */ /* 0x000fec0003800000 */
[----:B------:R-:W-:Y:S01]  /*0950*/  UCGABAR_WAIT ;  /* 0x0000000000007dc7 */ /* 0x000fe20008000000 */
[----:B------:R-:W-:Y:S01]  /*0960*/  CCTL.IVALL ;  /* 0x00000000ff00798f */ /* 0x000fe20002000000 */
[----:B------:R-:W-:Y:S05]  /*0970*/  BRA `(.L_x_6) ;  /* 0x0000000000047947 */ /* 0x000fea0003800000 */
.L_x_5:
[----:B------:R-:W-:Y:S06]  /*0980*/  BAR.SYNC.DEFER_BLOCKING 0x0 ;  /* 0x0000000000007b1d */ /* 0x000fec0000010000 */
.L_x_6:
[----:B------:R-:W-:Y:S05]  /*0990*/  @!P4 BRA `(.L_x_7) ;  /* 0x0000007400b0c947 */ /* 0x000fea0003800000 */
[----:B------:R-:W-:-:S13]  /*09a0*/  ISETP.GT.U32.AND P0, PT, R16, 0x1, PT ;  /* 0x000000011000780c */ /* 0x000fda0003f04070 */
[----:B0-----:R-:W-:Y:S05]  /*09b0*/  @P0 EXIT ;  /* 0x000000000000094d */ /* 0x001fea0003800000 */
[----:B------:R-:W-:Y:S01]  /*09c0*/  ULDC.64 UR4, c[0x0][0x650] ;  /* 0x0001940000047ab9 */ /* 0x000fe20000000a00 */
[----:B------:R-:W-:Y:S01]  /*09d0*/  PRMT R14, RZ, 0x7610, R14 ;  /* 0x00007610ff0e7816 */ /* 0x000fe2000000000e */
[----:B------:R-:W-:Y:S01]  /*09e0*/  IMAD.MOV.U32 R10, RZ, RZ, -0x1 ;  /* 0xffffffffff0a7424 */ /* 0x000fe200078e00ff */
[----:B------:R-:W-:Y:S01]  /*09f0*/  ISETP.GE.U32.AND P0, PT, R2, UR4, PT ;  /* 0x0000000402007c0c */ /* 0x000fe2000bf06070 */
[----:B------:R-:W-:Y:S02]  /*0a00*/  IMAD.MOV.U32 R11, RZ, RZ, -0x1 ;  /* 0xffffffffff0b7424 */ /* 0x000fe400078e00ff */
[----:B------:R-:W-:Y:S01]  /*0a10*/  IMAD.MOV.U32 R7, RZ, RZ, -0x1 ;  /* 0xffffffffff077424 */ /* 0x000fe200078e00ff */
[----:B------:R-:W-:-:S13]  /*0a20*/  ISETP.GE.U32.AND.EX P0, PT, R3, UR5, PT, P0 ;  /* 0x0000000503007c0c */ /* 0x000fda000bf06100 */
[----:B------:R-:W-:Y:S05]  /*0a30*/  @P0 BRA `(.L_x_8) ;  /* 0x0000000400280947 */ /* 0x000fea0003800000 */
[----:B------:R-:W0:Y:S01]  /*0a40*/  LDC.64 R22, c[0x0][0x628] ;  /* 0x00018a00ff167b82 */ /* 0x000e220000000a00 */
[----:B------:R-:W-:Y:S02]  /*0a50*/  IMAD.MOV.U32 R10, RZ, RZ, R2 ;  /* 0x000000ffff0a7224 */ /* 0x000fe400078e0002 */
[----:B------:R-:W-:-:S05]  /*0a60*/  IMAD.MOV.U32 R11, RZ, RZ, R3 ;  /* 0x000000ffff0b7224 */ /* 0x000fca00078e0003 */
[----:B------:R-:W1:Y:S08]  /*0a70*/  LDC R18, c[0x0][0x630] ;  /* 0x00018c00ff127b82 */ /* 0x000e700000000800 */
[----:B------:R-:W2:Y:S01]  /*0a80*/  LDC.64 R24, c[0x0][0x620] ;  /* 0x00018800ff187b82 */ /* 0x000ea20000000a00 */
[----:B0-----:R-:W-:-:S04]  /*0a90*/  ISETP.NE.U32.AND P0, PT, R22, RZ, PT ;  /* 0x000000ff1600720c */ /* 0x001fc80003f05070 */
[----:B------:R-:W-:-:S13]  /*0aa0*/  ISETP.NE.AND.EX P0, PT, R23, RZ, PT, P0 ;  /* 0x000000ff1700720c */ /* 0x000fda0003f05300 */
[----:B-12---:R-:W-:Y:S05]  /*0ab0*/  @!P0 BRA `(.L_x_9) ;  /* 0x0000000000288947 */ /* 0x006fea0003800000 */
[----:B------:R-:W0:Y:S02]  /*0ac0*/  LDC R7, c[0x0][0x634] ;  /* 0x00018d00ff077b82 */ /* 0x000e240000000800 */
[----:B0-----:R-:W-:-:S05]  /*0ad0*/  IADD3 R7, P0, R2, R7, RZ ;  /* 0x0000000702077210 */ /* 0x001fca0007f1e0ff */
[----:B------:R-:W-:-:S04]  /*0ae0*/  IMAD.X R19, RZ, RZ, R3, P0 ;  /* 0x000000ffff137224 */ /* 0x000fc800000e0603 */
[----:B------:R-:W-:-:S04]  /*0af0*/  IMAD.WIDE.U32 R10, R19, R22, RZ ;  /* 0x00000016130a7225 */ /* 0x000fc800078e00ff */
[----:B------:R-:W-:-:S04]  /*0b00*/  IMAD.WIDE.U32 R14, P0, R7, R23, R10 ;  /* 0x00000017070e7225 */ /* 0x000fc8000780000a */
[----:B------:R-:W-:-:S04]  /*0b10*/  IMAD.WIDE.U32 R10, R7, R22, RZ ;  /* 0x00000016070a7225 */ /* 0x000fc800078e00ff */
[----:B------:R-:W-:Y:S01]  /*0b20*/  IMAD.X R17, RZ, RZ, RZ, P0 ;  /* 0x000000ffff117224 */ /* 0x000fe200000e06ff */
[----:B------:R-:W-:Y:S01]  /*0b30*/  IADD3 RZ, P0, R11, R14, RZ ;  /* 0x0000000e0bff7210 */ /* 0x000fe20007f1e0ff */
[----:B------:R-:W-:-:S04]  /*0b40*/  IMAD.MOV.U32 R16, RZ, RZ, R15 ;  /* 0x000000ffff107224 */ /* 0x000fc800078e000f */
[----:B------:R-:W-:-:S08]  /*0b50*/  IMAD.WIDE.U32.X R10, R19, R23, R16, P0 ;  /* 0x00000017130a7225 */ /* 0x000fd000000e0410 */
.L_x_9:
[----:B------:R-:W0:Y:S01]  /*0b60*/  LDC.64 R26, c[0x0][0x640] ;  /* 0x00019000ff1a7b82 */ /* 0x000e220000000a00 */
[--C-:B------:R-:W-:Y:S01]  /*0b70*/  SHF.R.U64 R28, R10, R18, R11.reuse ;  /* 0x000000120a1c7219 */ /* 0x100fe2000000120b */
[----:B------:R-:W-:Y:S01]  /*0b80*/  IMAD R29, R13, R20, R8 ;  /* 0x000000140d1d7224 */ /* 0x000fe200078e0208 */
[----:B------:R-:W-:Y:S01]  /*0b90*/  SHF.R.U32.HI R7, RZ, R18, R11 ;  /* 0x00000012ff077219 */ /* 0x000fe2000001160b */
[----:B------:R-:W-:Y:S01]  /*0ba0*/  IMAD.MOV.U32 R23, RZ, RZ, 0x1 ;  /* 0x00000001ff177424 */ /* 0x000fe200078e00ff */
[----:B------:R-:W-:-:S03]  /*0bb0*/  IADD3 R9, P0, RZ, -R28, RZ ;  /* 0x8000001cff097210 */ /* 0x000fc60007f1e0ff */
[----:B------:R-:W1:Y:S02]  /*0bc0*/  LDC R16, c[0x0][0x618] ;  /* 0x00018600ff107b82 */ /* 0x000e640000000800 */
[----:B------:R-:W-:Y:S02]  /*0bd0*/  IMAD.X R7, RZ, RZ, ~R7, P0 ;  /* 0x000000ffff077224 */ /* 0x000fe400000e0e07 */
[----:B------:R-:W-:-:S04]  /*0be0*/  IMAD.WIDE.U32 R10, R9, R24, R2 ;  /* 0x00000018090a7225 */ /* 0x000fc800078e0002 */
[----:B------:R-:W2:Y:S01]  /*0bf0*/  LDC R15, c[0x0][0x608] ;  /* 0x00018200ff0f7b82 */ /* 0x000ea20000000800 */
[----:B------:R-:W-:-:S04]  /*0c00*/  IMAD R14, R7, R24, RZ ;  /* 0x00000018070e7224 */ /* 0x000fc800078e02ff */
[----:B------:R-:W-:-:S03]  /*0c10*/  IMAD R7, R9, R25, R14 ;  /* 0x0000001909077224 */ /* 0x000fc600078e020e */
[----:B------:R-:W3:Y:S01]  /*0c20*/  LDC R22, c[0x0][0x658] ;  /* 0x00019600ff167b82 */ /* 0x000ee20000000800 */
[----:B------:R-:W-:Y:S01]  /*0c30*/  IMAD.IADD R7, R11, 0x1, R7 ;  /* 0x000000010b077824 */ /* 0x000fe200078e0207 */
[----:B0-----:R-:W-:-:S04]  /*0c40*/  ISETP.NE.U32.AND P0, PT, R26, RZ, PT ;  /* 0x000000ff1a00720c */ /* 0x001fc80003f05070 */
[----:B------:R-:W-:Y:S02]  /*0c50*/  ISETP.NE.AND.EX P0, PT, R27, RZ, PT, P0 ;  /* 0x000000ff1b00720c */ /* 0x000fe40003f05300 */
[----:B------:R-:W0:Y:S01]  /*0c60*/  LDC R18, c[0x0][0x600] ;  /* 0x00018000ff127b82 */ /* 0x000e220000000800 */
[-CC-:B-1----:R-:W-:Y:S02]  /*0c70*/  SHF.R.U64 R19, R10, R16.reuse, R7.reuse ;  /* 0x000000100a137219 */ /* 0x182fe40000001207 */
[----:B------:R-:W-:Y:S01]  /*0c80*/  SHF.R.U32.HI R10, RZ, R16, R7 ;  /* 0x00000010ff0a7219 */ /* 0x000fe20000011607 */
[----:B------:R-:W-:-:S04]  /*0c90*/  IMAD.MOV.U32 R7, RZ, RZ, -0x1 ;  /* 0xffffffffff077424 */ /* 0x000fc800078e00ff */
[----:B------:R-:W1:Y:S01]  /*0ca0*/  LDC R21, c[0x0][0x648] ;  /* 0x00019200ff157b82 */ /* 0x000e620000000800 */
[-CC-:B--2---:R-:W-:Y:S02]  /*0cb0*/  SHF.R.U64 R16, R19, R15.reuse, R10.reuse ;  /* 0x0000000f13107219 */ /* 0x184fe4000000120a */
[----:B------:R-:W-:-:S05]  /*0cc0*/  SHF.R.U32.HI R9, RZ, R15, R10 ;  /* 0x0000000fff097219 */ /* 0x000fca000001160a */
[----:B------:R-:W2:Y:S01]  /*0cd0*/  LDC R24, c[0x0][0x638] ;  /* 0x00018e00ff187b82 */ /* 0x000ea20000000800 */
[-CC-:B---3--:R-:W-:Y:S02]  /*0ce0*/  SHF.R.U64 R20, R16, R22.reuse, R9.reuse ;  /* 0x0000001610147219 */ /* 0x188fe40000001209 */
[-C--:B------:R-:W-:Y:S02]  /*0cf0*/  SHF.L.U32 R7, R7, R22.reuse, RZ ;  /* 0x0000001607077219 */ /* 0x080fe400000006ff */
[----:B------:R-:W-:Y:S01]  /*0d00*/  SHF.R.U32.HI R9, RZ, R22, R9 ;  /* 0x00000016ff097219 */ /* 0x000fe20000011609 */
[----:B------:R-:W-:Y:S01]  /*0d10*/  IMAD.MOV.U32 R8, RZ, RZ, R20 ;  /* 0x000000ffff087224 */ /* 0x000fe200078e0014 */
[----:B------:R-:W-:Y:S01]  /*0d20*/  LOP3.LUT R13, RZ, R7, RZ, 0x33, !PT ;  /* 0x00000007ff0d7212 */ /* 0x000fe200078e33ff */
[----:B------:R-:W3:Y:S01]  /*0d30*/  LDC R25, c[0x0][0x610] ;  /* 0x00018400ff197b82 */ /* 0x000ee20000000800 */
[----:B------:R-:W-:Y:S05]  /*0d40*/  @!P0 BRA `(.L_x_10) ;  /* 0x0000000000288947 */ /* 0x000fea0003800000 */
[----:B------:R-:W4:Y:S02]  /*0d50*/  LDC R7, c[0x0][0x64c] ;  /* 0x00019300ff077b82 */ /* 0x000f240000000800 */
[----:B----4-:R-:W-:-:S05]  /*0d60*/  IADD3 R7, P0, R20, R7, RZ ;  /* 0x0000000714077210 */ /* 0x010fca0007f1e0ff */
        /* <DEDUP_REMOVED lines=8> */
.L_x_10:
[----:B-1----:R-:W-:Y:S01]  /*0df0*/  SHF.R.U64 R9, R8, R21, R9 ;  /* 0x0000001508097219 */ /* 0x002fe20000001209 */
[----:B0-----:R-:W-:Y:S01]  /*0e00*/  VIADD R10, R18, 0xffffffff ;  /* 0xffffffff120a7836 */ /* 0x001fe20000000000 */
[----:B------:R-:W-:Y:S01]  /*0e10*/  SHF.L.U32 R7, R23, R22, RZ ;  /* 0x0000001617077219 */ /* 0x000fe200000006ff */
[----:B------:R-:W-:Y:S01]  /*0e20*/  IMAD.MOV.U32 R14, RZ, RZ, 0x1 ;  /* 0x00000001ff0e7424 */ /* 0x000fe200078e00ff */
[----:B------:R-:W-:Y:S01]  /*0e30*/  LOP3.LUT R8, R16, R13, RZ, 0xc0, !PT ;  /* 0x0000000d10087212 */ /* 0x000fe200078ec0ff */
[----:B------:R-:W-:Y:S01]  /*0e40*/  IMAD.MOV R11, RZ, RZ, -R9 ;  /* 0x000000ffff0b7224 */ /* 0x000fe200078e0a09 */
[----:B------:R-:W-:Y:S02]  /*0e50*/  SEL R12, R12, R29, !P2 ;  /* 0x0000001d0c0c7207 */ /* 0x000fe40005000000 */
[----:B------:R-:W-:Y:S01]  /*0e60*/  LOP3.LUT R10, R19, R10, RZ, 0xc0, !PT ;  /* 0x0000000a130a7212 */ /* 0x000fe200078ec0ff */
[----:B------:R-:W-:Y:S02]  /*0e70*/  IMAD R9, R7, R9, R8 ;  /* 0x0000000907097224 */ /* 0x000fe400078e0208 */
[----:B--2---:R-:W-:-:S02]  /*0e80*/  IMAD R7, R11, R24, R20 ;  /* 0x000000180b077224 */ /* 0x004fc400078e0214 */
[----:B---3--:R-:W-:Y:S02]  /*0e90*/  IMAD R12, R9, R25, R12 ;  /* 0x00000019090c7224 */ /* 0x008fe400078e020c */
[----:B------:R-:W-:-:S05]  /*0ea0*/  IMAD R7, R7, R18, R10 ;  /* 0x0000001207077224 */ /* 0x000fca00078e020a */
[----:B------:R-:W-:Y:S02]  /*0eb0*/  SEL R11, R7, R12, !P2 ;  /* 0x0000000c070b7207 */ /* 0x000fe40005000000 */
[----:B------:R-:W-:Y:S01]  /*0ec0*/  SEL R10, R12, R7, !P2 ;  /* 0x000000070c0a7207 */ /* 0x000fe20005000000 */
[----:B------:R-:W-:-:S07]  /*0ed0*/  IMAD.MOV.U32 R7, RZ, RZ, R28 ;  /* 0x000000ffff077224 */ /* 0x000fce00078e001c */
.L_x_8:
[----:B------:R-:W-:-:S08]  /*0ee0*/  NOP ;  /* 0x0000000000007918 */ /* 0x000fd00000000000 */
[----:B------:R-:W0:Y:S02]  /*0ef0*/  USETMAXREG.TRY_ALLOC.CTAPOOL UP0, 0xe8 ;  /* 0x000000e8000079c8 */ /* 0x000e240008000600 */
[----:B0-----:R-:W-:-:S13]  /*0f00*/  PLOP3.LUT P0, PT, PT, PT, UP0, 0x80, 0x0 ;  /* 0x000000000000781c */ /* 0x001fda0003f0f008 */
[----:B------:R-:W-:Y:S05]  /*0f10*/  @!P0 BRA `(.L_x_8) ;  /* 0xfffffffc00f08947 */ /* 0x000fea000383ffff */
[----:B------:R-:W-:Y:S01]  /*0f20*/  ULDC.64 UR4, c[0x0][0x598] ;  /* 0x0001660000047ab9 */ /* 0x000fe20000000a00 */
[----:B------:R-:W-:Y:S01]  /*0f30*/  ULDC.64 UR16, c[0x0][0x208] ;  /* 0x0000820000107ab9 */ /* 0x000fe20000000a00 */
[----:B------:R-:W-:-:S04]  /*0f40*/  ISETP.NE.U32.AND P0, PT, RZ, UR4, PT ;  /* 0x00000004ff007c0c */ /* 0x000fc8000bf05070 */
[----:B------:R-:W-:-:S13]  /*0f50*/  ISETP.NE.AND.EX P0, PT, RZ, UR5, PT, P0 ;  /* 0x00000005ff007c0c */ /* 0x000fda000bf05300 */
[----:B------:R-:W-:Y:S05]  /*0f60*/  @!P0 BRA `(.L_x_11) ;  /* 0x00000000001c8947 */ /* 0x000fea0003800000 */
[----:B------:R-:W0:Y:S02]  /*0f70*/  LDC.64 R8, c[0x0][0x598] ;  /* 0x00016600ff087b82 */ /* 0x000e240000000a00 */
[----:B0-----:R-:W2:Y:S02]  /*0f80*/  LDG.E.64 R8, desc[UR16][R8.64] ;  /* 0x0000001008087981 */ /* 0x001ea4000c1e1b00 */
[----:B--2---:R-:W-:-:S04]  /*0f90*/  ISETP.NE.U32.AND P0, PT, R8, RZ, PT ;  /* 0x000000ff0800720c */ /* 0x004fc80003f05070 */
[----:B------:R-:W-:-:S13]  /*0fa0*/  ISETP.NE.AND.EX P0, PT, R9, RZ, PT, P0 ;  /* 0x000000ff0900720c */ /* 0x000fda0003f05300 */
[----:B------:R-:W-:Y:S05]  /*0fb0*/  @!P0 BRA `(.L_x_11) ;  /* 0x0000000000088947 */ /* 0x000fea0003800000 */
[----:B------:R0:W5:Y:S01]  /*0fc0*/  LD.E R8, desc[UR16][R8.64] ;  /* 0x0000001008087980 */ /* 0x000162000c101900 */
[----:B------:R-:W-:Y:S05]  /*0fd0*/  BRA `(.L_x_12) ;  /* 0x0000000000207947 */ /* 0x000fea0003800000 */
.L_x_11:
[----:B------:R-:W-:Y:S02]  /*0fe0*/  ULDC.64 UR4, c[0x0][0x588] ;  /* 0x0001620000047ab9 */ /* 0x000fe40000000a00 */
[----:B------:R-:W-:-:S04]  /*0ff0*/  ISETP.NE.U32.AND P0, PT, RZ, UR4, PT ;  /* 0x00000004ff007c0c */ /* 0x000fc8000bf05070 */
[----:B------:R-:W-:-:S13]  /*1000*/  ISETP.NE.AND.EX P0, PT, RZ, UR5, PT, P0 ;  /* 0x00000005ff007c0c */ /* 0x000fda000bf05300 */
[----:B------:R-:W-:Y:S05]  /*1010*/  @!P0 BRA `(.L_x_13) ;  /* 0x00000000000c8947 */ /* 0x000fea0003800000 */
[----:B------:R-:W0:Y:S02]  /*1020*/  LDC.64 R8, c[0x0][0x588] ;  /* 0x00016200ff087b82 */ /* 0x000e240000000a00 */
[----:B0-----:R1:W5:Y:S01]  /*1030*/  LDG.E R8, desc[UR16][R8.64] ;  /* 0x0000001008087981 */ /* 0x001362000c1e1900 */
[----:B------:R-:W-:Y:S05]  /*1040*/  BRA `(.L_x_12) ;  /* 0x0000000000047947 */ /* 0x000fea0003800000 */
.L_x_13:
[----:B------:R-:W2:Y:S02]  /*1050*/  LDC R8, c[0x0][0x580] ;  /* 0x00016000ff087b82 */ /* 0x000ea40000000800 */
.L_x_12:
[----:B------:R-:W-:Y:S02]  /*1060*/  ULDC.64 UR4, c[0x0][0x5a0] ;  /* 0x0001680000047ab9 */ /* 0x000fe40000000a00 */
[----:B------:R-:W-:-:S04]  /*1070*/  ISETP.NE.U32.AND P0, PT, RZ, UR4, PT ;  /* 0x00000004ff007c0c */ /* 0x000fc8000bf05070 */
[----:B------:R-:W-:-:S13]  /*1080*/  ISETP.NE.AND.EX P0, PT, RZ, UR5, PT, P0 ;  /* 0x00000005ff007c0c */ /* 0x000fda000bf05300 */
[----:B------:R-:W-:Y:S05]  /*1090*/  @!P0 BRA `(.L_x_14) ;  /* 0x00000000001c8947 */ /* 0x000fea0003800000 */
[----:B------:R-:W3:Y:S02]  /*10a0*/  LDC.64 R12, c[0x0][0x5a0] ;  /* 0x00016800ff0c7b82 */ /* 0x000ee40000000a00 */
[----:B---3--:R-:W3:Y:S02]  /*10b0*/  LDG.E.64 R12, desc[UR16][R12.64] ;  /* 0x000000100c0c7981 */ /* 0x008ee4000c1e1b00 */
[----:B---3--:R-:W-:-:S04]  /*10c0*/  ISETP.NE.U32.AND P0, PT, R12, RZ, PT ;  /* 0x000000ff0c00720c */ /* 0x008fc80003f05070 */
[----:B------:R-:W-:-:S13]  /*10d0*/  ISETP.NE.AND.EX P0, PT, R13, RZ, PT, P0 ;  /* 0x000000ff0d00720c */ /* 0x000fda0003f05300 */
[----:B------:R-:W-:Y:S05]  /*10e0*/  @!P0 BRA `(.L_x_14) ;  /* 0x0000000000088947 */ /* 0x000fea0003800000 */
[----:B01----:R0:W5:Y:S01]  /*10f0*/  LD.E R9, desc[UR16][R12.64] ;  /* 0x000000100c097980 */ /* 0x003162000c101900 */
[----:B------:R-:W-:Y:S05]  /*1100*/  BRA `(.L_x_15) ;  /* 0x0000000000207947 */ /* 0x000fea0003800000 */
.L_x_14:
[----:B------:R-:W-:Y:S02]  /*1110*/  ULDC.64 UR4, c[0x0][0x590] ;  /* 0x0001640000047ab9 */ /* 0x000fe40000000a00 */
[----:B------:R-:W-:-:S04]  /*1120*/  ISETP.NE.U32.AND P0, PT, RZ, UR4, PT ;  /* 0x00000004ff007c0c */ /* 0x000fc8000bf05070 */
[----:B------:R-:W-:-:S13]  /*1130*/  ISETP.NE.AND.EX P0, PT, RZ, UR5, PT, P0 ;  /* 0x00000005ff007c0c */ /* 0x000fda000bf05300 */
[----:B------:R-:W-:Y:S05]  /*1140*/  @!P0 BRA `(.L_x_16) ;  /* 0x00000000000c8947 */ /* 0x000fea0003800000 */
[----:B------:R-:W0:Y:S02]  /*1150*/  LDC.64 R12, c[0x0][0x590] ;  /* 0x00016400ff0c7b82 */ /* 0x000e240000000a00 */
[----:B01----:R1:W5:Y:S01]  /*1160*/  LDG.E R9, desc[UR16][R12.64] ;  /* 0x000000100c097981 */ /* 0x003362000c1e1900 */
[----:B------:R-:W-:Y:S05]  /*1170*/  BRA `(.L_x_15) ;  /* 0x0000000000047947 */ /* 0x000fea0003800000 */
.L_x_16:
[----:B01----:R-:W3:Y:S02]  /*1180*/  LDC R9, c[0x0][0x584] ;  /* 0x00016100ff097b82 */ /* 0x003ee40000000800 */
.L_x_15:
[----:B------:R-:W-:-:S13]  /*1190*/  LOP3.LUT P0, RZ, R14, 0xff, RZ, 0xc0, !PT ;  /* 0x000000ff0eff7812 */ /* 0x000fda000780c0ff */
[----:B------:R-:W-:Y:S05]  /*11a0*/  @!P0 EXIT ;  /* 0x000000000000894d */ /* 0x000fea0003800000 */
[----:B------:R-:W-:Y:S01]  /*11b0*/  ULDC UR4, c[0x0][0x28c] ;  /* 0x0000a30000047ab9 */ /* 0x000fe20000000800 */
[----:B------:R-:W-:Y:S01]  /*11c0*/  LOP3.LUT R142, R4, 0x1, RZ, 0xfc, !PT ;  /* 0x00000001048e7812 */ /* 0x000fe200078efcff */
[----:B------:R-:W-:-:S04]  /*11d0*/  UIADD3 UR4, UR4, 0x7f, URZ ;  /* 0x0000007f04047890 */ /* 0x000fc8000fffe03f */
[----:B------:R-:W-:-:S04]  /*11e0*/  USHF.R.S32.HI UR5, URZ, 0x1f, UR4 ;  /* 0x0000001f3f057899 */ /* 0x000fc80008011404 */
[----:B------:R-:W-:-:S03]  /*11f0*/  ULEA.HI UR5, UR5, UR4, URZ, 0x7 ;  /* 0x0000000405057291 */ /* 0x000fc6000f8f383f */
[----:B------:R-:W-:Y:S01]  /*1200*/  UMOV UR4, URZ ;  /* 0x0000003f00047c82 */ /* 0x000fe20008000000 */
[----:B------:R-:W-:-:S03]  /*1210*/  USHF.R.S32.HI UR9, URZ, 0x7, UR5 ;  /* 0x000000073f097899 */ /* 0x000fc60008011405 */
[----:B------:R-:W-:-:S09]  /*1220*/  UMOV UR5, URZ ;  /* 0x0000003f00057c82 */ /* 0x000fd20008000000 */
.L_x_171:
[----:B01----:R-:W-:Y:S01]  /*1230*/  LOP3.LUT R12, R0, 0x80, RZ, 0xc0, !PT ;  /* 0x00000080000c7812 */ /* 0x003fe200078ec0ff */
[----:B------:R-:W0:Y:S01]  /*1240*/  S2UR UR13, SR_CgaCtaId ;  /* 0x00000000000d79c3 */ /* 0x000e220000008800 */
[----:B------:R-:W-:Y:S01]  /*1250*/  UMOV UR12, 0x400 ;  /* 0x00000400000c7882 */ /* 0x000fe20000000000 */
[----:B------:R-:W-:Y:S01]  /*1260*/  UMOV UR6, URZ ;  /* 0x0000003f00067c82 */ /* 0x000fe20008000000 */
[----:B------:R-:W-:Y:S01]  /*1270*/  SHF.R.U32.HI R12, RZ, 0x7, R12 ;  /* 0x00000007ff0c7819 */ /* 0x000fe2000001160c */
[----:B------:R-:W-:Y:S01]  /*1280*/  UMOV UR7, URZ ;  /* 0x0000003f00077c82 */ /* 0x000fe20008000000 */
[----:B------:R-:W-:Y:S01]  /*1290*/  UMOV UR18, UR5 ;  /* 0x0000000500127c82 */ /* 0x000fe20008000000 */
[----:B------:R-:W-:Y:S02]  /*12a0*/  CS2R R16, SRZ ;  /* 0x0000000000107805 */ /* 0x000fe4000001ff00 */
[----:B------:R-:W-:Y:S01]  /*12b0*/  CS2R R14, SRZ ;  /* 0x00000000000e7805 */ /* 0x000fe2000001ff00 */
[----:B------:R-:W1:Y:S01]  /*12c0*/  LDC R13, c[0x0][0x28c] ;  /* 0x0000a300ff0d7b82 */ /* 0x000e620000000800 */
[----:B------:R-:W4:Y:S01]  /*12d0*/  SHFL.IDX PT, R12, R12, RZ, 0x1f ;  /* 0x00001fff0c0c7589 */ /* 0x000f2200000e0000 */
[----:B------:R-:W-:-:S02]  /*12e0*/  CS2R R18, SRZ ;  /* 0x0000000000127805 */ /* 0x000fc4000001ff00 */
[----:B------:R-:W-:Y:S02]  /*12f0*/  CS2R R20, SRZ ;  /* 0x0000000000147805 */ /* 0x000fe4000001ff00 */
[----:B------:R-:W-:Y:S02]  /*1300*/  CS2R R22, SRZ ;  /* 0x0000000000167805 */ /* 0x000fe4000001ff00 */
[----:B------:R-:W-:Y:S02]  /*1310*/  CS2R R88, SRZ ;  /* 0x0000000000587805 */ /* 0x000fe4000001ff00 */
[----:B------:R-:W-:Y:S02]  /*1320*/  CS2R R90, SRZ ;  /* 0x00000000005a7805 */ /* 0x000fe4000001ff00 */
[----:B------:R-:W-:Y:S02]  /*1330*/  CS2R R94, SRZ ;  /* 0x00000000005e7805 */ /* 0x000fe4000001ff00 */
        /* <DEDUP_REMOVED lines=16> */
[----:B-1----:R-:W-:Y:S02]  /*1440*/  ISETP.GE.AND P0, PT, R13, 0x1, PT ;  /* 0x000000010d00780c */ /* 0x002fe40003f06270 */
[----:B------:R-:W-:Y:S02]  /*1450*/  CS2R R126, SRZ ;  /* 0x00000000007e7805 */ /* 0x000fe4000001ff00 */
[----:B----4-:R-:W-:-:S02]  /*1460*/  R2UR UR8, R12 ;  /* 0x000000000c0872ca */ /* 0x010fc400000e0000 */
[----:B------:R-:W-:Y:S02]  /*1470*/  CS2R R128, SRZ ;  /* 0x0000000000807805 */ /* 0x000fe4000001ff00 */
[----:B------:R-:W-:Y:S02]  /*1480*/  CS2R R130, SRZ ;  /* 0x0000000000827805 */ /* 0x000fe4000001ff00 */
[----:B------:R-:W-:Y:S02]  /*1490*/  CS2R R132, SRZ ;  /* 0x0000000000847805 */ /* 0x000fe4000001ff00 */
[----:B------:R-:W-:Y:S02]  /*14a0*/  CS2R R134, SRZ ;  /* 0x0000000000867805 */ /* 0x000fe4000001ff00 */
[----:B------:R-:W-:Y:S02]  /*14b0*/  CS2R R136, SRZ ;  /* 0x0000000000887805 */ /* 0x000fe4000001ff00 */
[----:B------:R-:W-:Y:S01]  /*14c0*/  CS2R R138, SRZ ;  /* 0x00000000008a7805 */ /* 0x000fe2000001ff00 */
[----:B------:R-:W-:Y:S01]  /*14d0*/  IMAD.MOV.U32 R141, RZ, RZ, RZ ;  /* 0x000000ffff8d7224 */ /* 0x000fe200078e00ff */
[----:B------:R-:W-:Y:S01]  /*14e0*/  CS2R R24, SRZ ;  /* 0x0000000000187805 */ /* 0x000fe2000001ff00 */
[----:B------:R-:W-:Y:S01]  /*14f0*/  IMAD.MOV.U32 R143, RZ, RZ, RZ ;  /* 0x000000ffff8f7224 */ /* 0x000fe200078e00ff */
[----:B---3--:R-:W-:Y:S01]  /*1500*/  CS2R R26, SRZ ;  /* 0x00000000001a7805 */ /* 0x008fe2000001ff00 */
[----:B------:R-:W-:Y:S01]  /*1510*/  IMAD.U32 R144, RZ, RZ, UR4 ;  /* 0x00000004ff907e24 */ /* 0x000fe2000f8e00ff */
[----:B------:R-:W-:Y:S01]  /*1520*/  CS2R R28, SRZ ;  /* 0x00000000001c7805 */ /* 0x000fe2000001ff00 */
[----:B------:R-:W-:Y:S01]  /*1530*/  ULEA.HI UR10, UR8, UR8, URZ, 0x1 ;  /* 0x00000008080a7291 */ /* 0x000fe2000f8f083f */
[----:B------:R-:W-:-:S02]  /*1540*/  CS2R R30, SRZ ;  /* 0x00000000001e7805 */ /* 0x000fc4000001ff00 */
[----:B------:R-:W-:Y:S02]  /*1550*/  CS2R R32, SRZ ;  /* 0x0000000000207805 */ /* 0x000fe4000001ff00 */
[----:B------:R-:W-:Y:S01]  /*1560*/  CS2R R34, SRZ ;  /* 0x0000000000227805 */ /* 0x000fe2000001ff00 */
[----:B------:R-:W-:Y:S01]  /*1570*/  ULOP3.LUT UR11, UR10, 0x7fffe, URZ, 0xc0, !UPT ;  /* 0x0007fffe0a0b7892 */ /* 0x000fe2000f8ec03f */
[----:B------:R-:W-:Y:S01]  /*1580*/  CS2R R36, SRZ ;  /* 0x0000000000247805 */ /* 0x000fe2000001ff00 */
[----:B0-----:R-:W-:Y:S01]  /*1590*/  ULEA UR10, UR13, UR12, 0x18 ;  /* 0x0000000c0d0a7291 */ /* 0x001fe2000f8ec03f */
[----:B------:R-:W-:Y:S01]  /*15a0*/  CS2R R38, SRZ ;  /* 0x0000000000267805 */ /* 0x000fe2000001ff00 */
[----:B------:R-:W-:Y:S01]  /*15b0*/  UIADD3 UR11, UR8, -UR11, URZ ;  /* 0x8000000b080b7290 */ /* 0x000fe2000fffe03f */
[----:B------:R-:W-:Y:S02]  /*15c0*/  CS2R R40, SRZ ;  /* 0x0000000000287805 */ /* 0x000fe4000001ff00 */
[----:B------:R-:W-:Y:S01]  /*15d0*/  CS2R R42, SRZ ;  /* 0x00000000002a7805 */ /* 0x000fe2000001ff00 */
[----:B------:R-:W-:Y:S01]  /*15e0*/  UMOV UR8, URZ ;  /* 0x0000003f00087c82 */ /* 0x000fe20008000000 */
[----:B------:R-:W-:Y:S01]  /*15f0*/  ULEA UR11, UR11, UR10, 0xd ;  /* 0x0000000a0b0b7291 */ /* 0x000fe2000f8e683f */
[----:B------:R-:W-:-:S02]  /*1600*/  CS2R R44, SRZ ;  /* 0x00000000002c7805 */ /* 0x000fc4000001ff00 */
[----:B------:R-:W-:Y:S02]  /*1610*/  CS2R R46, SRZ ;  /* 0x00000000002e7805 */ /* 0x000fe4000001ff00 */
[----:B------:R-:W-:Y:S01]  /*1620*/  CS2R R48, SRZ ;  /* 0x0000000000307805 */ /* 0x000fe2000001ff00 */
[----:B------:R-:W-:Y:S01]  /*1630*/  UIADD3 UR11, UR11, 0x180, URZ ;  /* 0x000001800b0b7890 */ /* 0x000fe2000fffe03f */
[----:B------:R-:W-:Y:S02]  /*1640*/  CS2R R50, SRZ ;  /* 0x0000000000327805 */ /* 0x000fe4000001ff00 */
[----:B------:R-:W-:Y:S02]  /*1650*/  CS2R R52, SRZ ;  /* 0x0000000000347805 */ /* 0x000fe4000001ff00 */
[----:B------:R-:W-:Y:S01]  /*1660*/  CS2R R54, SRZ ;  /* 0x0000000000367805 */ /* 0x000fe2000001ff00 */
[----:B------:R-:W-:Y:S01]  /*1670*/  USHF.R.U32.HI UR11, URZ, 0x4, UR11 ;  /* 0x000000043f0b7899 */ /* 0x000fe2000801160b */
[----:B------:R-:W-:-:S02]  /*1680*/  CS2R R56, SRZ ;  /* 0x0000000000387805 */ /* 0x000fc4000001ff00 */
[----:B------:R-:W-:Y:S02]  /*1690*/  CS2R R58, SRZ ;  /* 0x00000000003a7805 */ /* 0x000fe4000001ff00 */
[----:B------:R-:W-:Y:S01]  /*16a0*/  CS2R R60, SRZ ;  /* 0x00000000003c7805 */ /* 0x000fe2000001ff00 */
[----:B------:R-:W-:Y:S01]  /*16b0*/  ULOP3.LUT UR11, UR11, 0x3fff, URZ, 0xc0, !UPT ;  /* 0x00003fff0b0b7892 */ /* 0x000fe2000f8ec03f */
        /* <DEDUP_REMOVED lines=12> */
[----:B------:R-:W-:Y:S01]  /*1780*/  CS2R R86, SRZ ;  /* 0x0000000000567805 */ /* 0x000fe2000001ff00 */
[----:B------:R-:W-:Y:S06]  /*1790*/  @!P0 BRA `(.L_x_17) ;  /* 0x0000000800608947 */ /* 0x000fec0003800000 */
[----:B------:R-:W-:-:S13]  /*17a0*/  ISETP.NE.AND P1, PT, R142, 0x3, PT ;  /* 0x000000038e00780c */ /* 0x000fda0003f25270 */
[----:B------:R-:W-:Y:S05]  /*17b0*/  @!P1 BRA `(.L_x_18) ;  /* 0x0000000000049947 */ /* 0x000fea0003800000 */
[----:B------:R-:W-:Y:S01]  /*17c0*/  BPT.TRAP 0x1 ;  /* 0x000000040000795c */ /* 0x000fe20000300000 */
.L_x_18:
[----:B------:R-:W-:Y:S01]  /*17d0*/  ULEA UR6, UR5, UR10, 0x3 ;  /* 0x0000000a05067291 */ /* 0x000fe2000f8e183f */
[----:B------:R-:W-:-:S05]  /*17e0*/  IMAD.U32 R12, RZ, RZ, UR4 ;  /* 0x00000004ff0c7e24 */ /* 0x000fca000f8e00ff */
[----:B------:R-:W-:-:S04]  /*17f0*/  SHF.L.U32 R12, R12, 0x1f, RZ ;  /* 0x0000001f0c0c7819 */ /* 0x000fc800000006ff */
[----:B------:R0:W1:Y:S01]  /*1800*/  SYNCS.PHASECHK.TRANS64.TRYWAIT P0, [UR6], R12 ;  /* 0x0000000cff0075a7 */ /* 0x0000620008000146 */
[----:B------:R-:W-:Y:S05]  /*1810*/  @!P1 BRA `(.L_x_19) ;  /* 0x0000000000049947 */ /* 0x000fea0003800000 */
[----:B------:R-:W-:Y:S01]  /*1820*/  BPT.TRAP 0x1 ;  /* 0x000000040000795c */ /* 0x000fe20000300000 */
.L_x_19:
[----:B-1----:R-:W-:Y:S05]  /*1830*/  @P0 BRA `(.L_x_20) ;  /* 0x0000000000080947 */ /* 0x002fea0003800000 */
[----:B------:R-:W1:Y:S02]  /*1840*/  SYNCS.PHASECHK.TRANS64.TRYWAIT P0, [UR6], R12 ;  /* 0x0000000cff0075a7 */ /* 0x000e640008000146 */
[----:B-1----:R-:W-:Y:S05]  /*1850*/  @!P0 BRA `(.L_x_21) ;  /* 0x0000007c00cc8947 */ /* 0x002fea0003800000 */
.L_x_20:
[----:B------:R-:W-:Y:S01]  /*1860*/  UIADD3 UR6, UR10, 0x1c180, URZ ;  /* 0x0001c1800a067890 */ /* 0x000fe2000fffe03f */
[----:B------:R-:W-:Y:S01]  /*1870*/  WARPGROUP.ARRIVE ;  /* 0x00000000000079c5 */ /* 0x000fe20000000000 */
[----:B------:R-:W-:Y:S01]  /*1880*/  ULOP3.LUT UR8, UR11, 0x10000, URZ, 0xfc, !UPT ;  /* 0x000100000b087892 */ /* 0x000fe2000f8efc3f */
[----:B------:R-:W-:Y:S01]  /*1890*/  CS2R R16, SRZ ;  /* 0x0000000000107805 */ /* 0x000fe2000001ff00 */
[----:B------:R-:W-:Y:S01]  /*18a0*/  USHF.R.U32.HI UR6, URZ, 0x4, UR6 ;  /* 0x000000043f067899 */ /* 0x000fe20008011606 */
[----:B------:R-:W-:Y:S01]  /*18b0*/  CS2R R14, SRZ ;  /* 0x00000000000e7805 */ /* 0x000fe2000001ff00 */
[----:B------:R-:W-:Y:S01]  /*18c0*/  UMOV UR13, 0x40000040 ;  /* 0x40000040000d7882 */ /* 0x000fe20000000000 */
[----:B------:R-:W-:Y:S01]  /*18d0*/  UMOV UR15, 0x40000040 ;  /* 0x40000040000f7882 */ /* 0x000fe20000000000 */
[----:B------:R-:W-:Y:S01]  /*18e0*/  ULOP3.LUT UR6, UR6, 0x3fff, URZ, 0xc0, !UPT ;  /* 0x00003fff06067892 */ /* 0x000fe2000f8ec03f */
[----:B------:R-:W-:Y:S02]  /*18f0*/  CS2R R18, SRZ ;  /* 0x0000000000127805 */ /* 0x000fe4000001ff00 */
[----:B------:R-:W-:-:S02]  /*1900*/  CS2R R20, SRZ ;  /* 0x0000000000147805 */ /* 0x000fc4000001ff00 */
[----:B------:R-:W-:Y:S01]  /*1910*/  CS2R R22, SRZ ;  /* 0x0000000000167805 */ /* 0x000fe2000001ff00 */
[----:B------:R-:W-:Y:S01]  /*1920*/  ULOP3.LUT UR7, UR6, 0x10000, URZ, 0xfc, !UPT ;  /* 0x0001000006077892 */ /* 0x000fe2000f8efc3f */
[----:B------:R-:W-:Y:S01]  /*1930*/  CS2R R88, SRZ ;  /* 0x0000000000587805 */ /* 0x000fe2000001ff00 */
[----:B------:R-:W-:Y:S01]  /*1940*/  ULEA UR6, UR5, UR8, 0xa ;  /* 0x0000000805067291 */ /* 0x000fe2000f8e503f */
[----:B------:R-:W-:Y:S01]  /*1950*/  CS2R R90, SRZ ;  /* 0x00000000005a7805 */ /* 0x000fe2000001ff00 */
[----:B------:R-:W-:Y:S01]  /*1960*/  ULEA UR7, UR5, UR7, 0xa ;  /* 0x0000000705077291 */ /* 0x000fe2000f8e503f */
[----:B------:R-:W-:Y:S02]  /*1970*/  CS2R R94, SRZ ;  /* 0x00000000005e7805 */ /* 0x000fe4000001ff00 */
[----:B------:R-:W-:Y:S02]  /*1980*/  CS2R R92, SRZ ;  /* 0x00000000005c7805 */ /* 0x000fe4000001ff00 */
[----:B------:R-:W-:-:S02]  /*1990*/  CS2R R96, SRZ ;  /* 0x0000000000607805 */ /* 0x000fc4000001ff00 */
[----:B------:R-:W-:Y:S01]  /*19a0*/  CS2R R98, SRZ ;  /* 0x0000000000627805 */ /* 0x000fe2000001ff00 */
[----:B------:R-:W-:Y:S01]  /*19b0*/  UMOV UR12, UR6 ;  /* 0x00000006000c7c82 */ /* 0x000fe20008000000 */
[----:B------:R-:W-:Y:S01]  /*19c0*/  CS2R R100, SRZ ;  /* 0x0000000000647805 */ /* 0x000fe2000001ff00 */
[----:B------:R-:W-:Y:S01]  /*19d0*/  UMOV UR14, UR7 ;  /* 0x00000007000e7c82 */ /* 0x000fe20008000000 */
[----:B------:R-:W-:Y:S01]  /*19e0*/  CS2R R102, SRZ ;  /* 0x0000000000667805 */ /* 0x000fe2000001ff00 */
[----:B------:R-:W-:Y:S01]  /*19f0*/  QGMMA.64x128x32.F32.E4M3.E4M3 R24, gdesc[UR12], RZ, !UPT ;  /* 0x01e000000c1879f3 */ /* 0x000fe2000c7008ff */
[----:B------:R-:W-:Y:S01]  /*1a00*/  UIADD3 UR12, UR6, 0x2, URZ ;  /* 0x00000002060c7890 */ /* 0x000fe2000fffe03f */
[----:B------:R-:W-:Y:S01]  /*1a10*/  CS2R R104, SRZ ;  /* 0x0000000000687805 */ /* 0x000fe2000001ff00 */
[----:B------:R-:W-:Y:S01]  /*1a20*/  UIADD3 UR14, UR7, 0x2, URZ ;  /* 0x00000002070e7890 */ /* 0x000fe2000fffe03f */
[----:B------:R-:W-:Y:S01]  /*1a30*/  CS2R R106, SRZ ;  /* 0x00000000006a7805 */ /* 0x000fe2000001ff00 */
[----:B------:R-:W-:Y:S01]  /*1a40*/  UMOV UR13, 0x40000040 ;  /* 0x40000040000d7882 */ /* 0x000fe20000000000 */
[----:B------:R-:W-:Y:S01]  /*1a50*/  UMOV UR15, 0x40000040 ;  /* 0x40000040000f7882 */ /* 0x000fe20000000000 */
        /* <DEDUP_REMOVED lines=16> */
[----:B------:R-:W-:Y:S02]  /*1b60*/  IMAD.MOV.U32 R141, RZ, RZ, RZ ;  /* 0x000000ffff8d7224 */ /* 0x000fe400078e00ff */
[----:B------:R-:W-:Y:S01]  /*1b70*/  IMAD.MOV.U32 R143, RZ, RZ, RZ ;  /* 0x000000ffff8f7224 */ /* 0x000fe200078e00ff */
[----:B------:R-:W-:Y:S01]  /*1b80*/  QGMMA.64x128x32.F32.E4M3.E4M3 R24, gdesc[UR12], R24 ;  /* 0x01e000000c1879f3 */ /* 0x000fe20008700818 */
[----:B------:R-:W-:Y:S02]  /*1b90*/  UIADD3 UR12, UR6, 0x4, URZ ;  /* 0x00000004060c7890 */ /* 0x000fe4000fffe03f */
[----:B------:R-:W-:Y:S01]  /*1ba0*/  UIADD3 UR14, UR7, 0x4, URZ ;  /* 0x00000004070e7890 */ /* 0x000fe2000fffe03f */
[----:B------:R-:W-:Y:S01]  /*1bb0*/  UMOV UR13, 0x40000040 ;  /* 0x40000040000d7882 */ /* 0x000fe20000000000 */
[----:B------:R-:W-:-:S07]  /*1bc0*/  UMOV UR15, 0x40000040 ;  /* 0x40000040000f7882 */ /* 0x000fce0000000000 */
[----:B------:R-:W-:Y:S01]  /*1bd0*/  QGMMA.64x128x32.F32.E4M3.E4M3 R24, gdesc[UR12], R24 ;  /* 0x01e000000c1879f3 */ /* 0x000fe20008700818 */
[----:B------:R-:W-:Y:S02]  /*1be0*/  UIADD3 UR14, UR7, 0x6, URZ ;  /* 0x00000006070e7890 */ /* 0x000fe4000fffe03f */
[----:B------:R-:W-:Y:S01]  /*1bf0*/  UIADD3 UR12, UR6, 0x6, URZ ;  /* 0x00000006060c7890 */ /* 0x000fe2000fffe03f */
[----:B------:R-:W-:Y:S01]  /*1c00*/  ULDC UR7, c[0x0][0x50c] ;  /* 0x0001430000077ab9 */ /* 0x000fe20000000800 */
[----:B------:R-:W-:Y:S01]  /*1c10*/  UMOV UR13, 0x40000040 ;  /* 0x40000040000d7882 */ /* 0x000fe20000000000 */
[----:B------:R-:W-:Y:S01]  /*1c20*/  UISETP.NE.AND UP0, UPT, UR7, 0x4, UPT ;  /* 0x000000040700788c */ /* 0x000fe2000bf05270 */
[----:B------:R-:W-:Y:S01]  /*1c30*/  UMOV UR15, 0x40000040 ;  /* 0x40000040000f7882 */ /* 0x000fe20000000000 */
[----:B------:R-:W-:Y:S02]  /*1c40*/  UMOV UR6, 0x4 ;  /* 0x0000000400067882 */ /* 0x000fe40000000000 */
[----:B------:R-:W-:-:S06]  /*1c50*/  USEL UR7, URZ, 0x1, UP0 ;  /* 0x000000013f077887 */ /* 0x000fcc0008000000 */
[----:B------:R-:W-:Y:S01]  /*1c60*/  ISETP.NE.AND P0, PT, RZ, UR7, PT ;  /* 0x00000007ff007c0c */ /* 0x000fe2000bf05270 */
[----:B------:R-:W-:-:S12]  /*1c70*/  QGMMA.64x128x32.F32.E4M3.E4M3 R24, gdesc[UR12], R24, gsb0 ;  /* 0x01e000000c1879f3 */ /* 0x000fd80008000818 */
[----:B------:R-:W-:Y:S05]  /*1c80*/  @!P0 BRA `(.L_x_22) ;  /* 0x0000000400088947 */ /* 0x000fea0003800000 */
[----:B------:R-:W-:Y:S02]  /*1c90*/  WARPGROUP.DEPBAR.LE gsb0, 0x0 ;  /* 0x00008000000079c5 */ /* 0x000fe40000010000 */
[----:B------:R-:W-:-:S01]  /*1ca0*/  FADD R143, RZ, R24 ;  /* 0x00000018ff8f7221 */ /* 0x000fc20000000000 */
[----:B------:R-:W-:Y:S01]  /*1cb0*/  FADD R138, RZ, R25 ;  /* 0x00000019ff8a7221 */ /* 0x000fe20000000000 */
        /* <DEDUP_REMOVED lines=62> */
[----:B------:R-:W-:-:S06]  /*20a0*/  UMOV UR6, URZ ;  /* 0x0000003f00067c82 */ /* 0x000fcc0008000000 */
.L_x_22:
[----:B------:R-:W-:-:S04]  /*20b0*/  UIADD3 UR18, UR5, 0x1, URZ ;  /* 0x0000000105127890 */ /* 0x000fc8000fffe03f */
[----:B------:R-:W-:-:S04]  /*20c0*/  UISETP.NE.AND UP0, UPT, UR18, 0x7, UPT ;  /* 0x000000071200788c */ /* 0x000fc8000bf05270 */
[----:B------:R-:W-:Y:S02]  /*20d0*/  USEL UR8, URZ, 0x1, UP0 ;  /* 0x000000013f087887 */ /* 0x000fe40008000000 */
[----:B------:R-:W-:Y:S02]  /*20e0*/  USEL UR18, UR18, URZ, UP0 ;  /* 0x0000003f12127287 */ /* 0x000fe40008000000 */
[----:B------:R-:W-:-:S06]  /*20f0*/  ULOP3.LUT UR8, UR4, UR8, URZ, 0x3c, !UPT ;  /* 0x0000000804087292 */ /* 0x000fcc000f8e3c3f */
[----:B------:R-:W-:Y:S01]  /*2100*/  IMAD.U32 R144, RZ, RZ, UR8 ;  /* 0x00000008ff907e24 */ /* 0x000fe2000f8e00ff */
[----:B------:R-:W-:-:S06]  /*2110*/  UMOV UR8, 0x1 ;  /* 0x0000000100087882 */ /* 0x000fcc0000000000 */
.L_x_17:
[----:B------:R-:W-:-:S04]  /*2120*/  UISETP.LT.AND UP0, UPT, UR9, 0x1, UPT ;  /* 0x000000010900788c */ /* 0x000fc8000bf01270 */
[----:B------:R-:W-:-:S04]  /*2130*/  USEL UR12, UR9, 0x1, UP0 ;  /* 0x00000001090c7887 */ /* 0x000fc80008000000 */
[----:B------:R-:W-:-:S04]  /*2140*/  UIADD3 UR12, UR9, -UR12, URZ ;  /* 0x8000000c090c7290 */ /* 0x000fc8000fffe03f */
[----:B------:R-:W-:-:S06]  /*2150*/  UISETP.GE.AND UP0, UPT, UR12, 0x1, UPT ;  /* 0x000000010c00788c */ /* 0x000fcc000bf06270 */
[----:B------:R-:W-:-:S13]  /*2160*/  PLOP3.LUT P0, PT, PT, PT, UP0, 0x80, 0x0 ;  /* 0x000000000000781c */ /* 0x000fda0003f0f008 */
[----:B------:R-:W-:Y:S05]  /*2170*/  @!P0 BRA `(.L_x_23) ;  /* 0x0000000800388947 */ /* 0x000fea0003800000 */
[----:B01----:R-:W-:Y:S01]  /*2180*/  IMAD.U32 R12, RZ, RZ, UR12 ;  /* 0x0000000cff0c7e24 */ /* 0x003fe2000f8e00ff */
[----:B------:R-:W-:Y:S01]  /*2190*/  ULDC UR19, c[0x0][0x50c] ;  /* 0x0001430000137ab9 */ /* 0x000fe20000000800 */
[----:B------:R-:W-:-:S07]  /*21a0*/  IMAD.U32 R13, RZ, RZ, UR5 ;  /* 0x00000005ff0d7e24 */ /* 0x000fce000f8e00ff */
.L_x_31:
[----:B------:R-:W-:-:S13]  /*21b0*/  ISETP.NE.AND P1, PT, R142, 0x3, PT ;  /* 0x000000038e00780c */ /* 0x000fda0003f25270 */
[----:B------:R-:W-:Y:S05]  /*21c0*/  @!P1 BRA `(.L_x_24) ;  /* 0x0000000000049947 */ /* 0x000fea0003800000 */
[----:B------:R-:W-:Y:S01]  /*21d0*/  BPT.TRAP 0x1 ;  /* 0x000000040000795c */ /* 0x000fe20000300000 */
.L_x_24:
[----:B------:R-:W0:Y:S01]  /*21e0*/  S2UR UR12, SR_CgaCtaId ;  /* 0x00000000000c79c3 */ /* 0x000e220000008800 */
[----:B------:R-:W-:Y:S01]  /*21f0*/  UMOV UR10, 0x400 ;  /* 0x00000400000a7882 */ /* 0x000fe20000000000 */
[----:B------:R-:W-:Y:S01]  /*2200*/  SHF.L.U32 R140, R144, 0x1f, RZ ;  /* 0x0000001f908c7819 */ /* 0x000fe200000006ff */
[----:B0-----:R-:W-:-:S04]  /*2210*/  ULEA UR10, UR12, UR10, 0x18 ;  /* 0x0000000a0c0a7291 */ /* 0x001fc8000f8ec03f */
[----:B------:R-:W-:-:S09]  /*2220*/  ULEA UR12, UR18, UR10, 0x3 ;  /* 0x0000000a120c7291 */ /* 0x000fd2000f8e183f */
[----:B------:R0:W1:Y:S01]  /*2230*/  SYNCS.PHASECHK.TRANS64.TRYWAIT P0, [UR12], R140 ;  /* 0x0000008cff0075a7 */ /* 0x000062000800014c */
[----:B------:R-:W-:Y:S05]  /*2240*/  @!P1 BRA `(.L_x_25) ;  /* 0x0000000000049947 */ /* 0x000fea0003800000 */
[----:B------:R-:W-:Y:S01]  /*2250*/  BPT.TRAP 0x1 ;  /* 0x000000040000795c */ /* 0x000fe20000300000 */
.L_x_25:
[----:B-1----:R-:W-:Y:S05]  /*2260*/  @P0 BRA `(.L_x_26) ;  /* 0x0000000000080947 */ /* 0x002fea0003800000 */
[----:B------:R-:W1:Y:S02]  /*2270*/  SYNCS.PHASECHK.TRANS64.TRYWAIT P0, [UR12], R140 ;  /* 0x0000008cff0075a7 */ /* 0x000e64000800014c */
[----:B-1----:R-:W-:Y:S05]  /*2280*/  @!P0 BRA `(.L_x_27) ;  /* 0x0000007400588947 */ /* 0x002fea0003800000 */
.L_x_26:
[----:B------:R-:W-:Y:S01]  /*2290*/  UIADD3 UR12, UR10, 0x1c180, URZ ;  /* 0x0001c1800a0c7890 */ /* 0x000fe2000fffe03f */
[----:B------:R-:W-:Y:S01]  /*22a0*/  WARPGROUP.ARRIVE ;  /* 0x00000000000079c5 */ /* 0x000fe20000000000 */
[----:B------:R-:W-:Y:S02]  /*22b0*/  UISETP.NE.AND UP0, UPT, UR7, URZ, UPT ;  /* 0x0000003f0700728c */ /* 0x000fe4000bf05270 */
[----:B------:R-:W-:Y:S02]  /*22c0*/  USHF.R.U32.HI UR12, URZ, 0x4, UR12 ;  /* 0x000000043f0c7899 */ /* 0x000fe4000801160c */
[----:B------:R-:W-:Y:S02]  /*22d0*/  USEL UR8, UR8, URZ, !UP0 ;  /* 0x0000003f08087287 */ /* 0x000fe4000c000000 */
[----:B------:R-:W-:Y:S02]  /*22e0*/  ULOP3.LUT UR12, UR12, 0x3fff, URZ, 0xc0, !UPT ;  /* 0x00003fff0c0c7892 */ /* 0x000fe4000f8ec03f */
[----:B------:R-:W-:-:S02]  /*22f0*/  UISETP.NE.U32.AND UP0, UPT, UR8, URZ, UPT ;  /* 0x0000003f0800728c */ /* 0x000fc4000bf05070 */
[----:B------:R-:W-:Y:S02]  /*2300*/  ULOP3.LUT UR7, UR11, 0x10000, URZ, 0xfc, !UPT ;  /* 0x000100000b077892 */ /* 0x000fe4000f8efc3f */
[----:B------:R-:W-:Y:S02]  /*2310*/  ULOP3.LUT UR8, UR12, 0x10000, URZ, 0xfc, !UPT ;  /* 0x000100000c087892 */ /* 0x000fe4000f8efc3f */
[----:B------:R-:W-:Y:S02]  /*2320*/  ULEA UR7, UR18, UR7, 0xa ;  /* 0x0000000712077291 */ /* 0x000fe4000f8e503f */
[----:B------:R-:W-:Y:S01]  /*2330*/  ULEA UR8, UR18, UR8, 0xa ;  /* 0x0000000812087291 */ /* 0x000fe2000f8e503f */
[----:B------:R-:W-:Y:S01]  /*2340*/  UMOV UR13, 0x40000040 ;  /* 0x40000040000d7882 */ /* 0x000fe20000000000 */
[----:B------:R-:W-:Y:S01]  /*2350*/  UMOV UR15, 0x40000040 ;  /* 0x40000040000f7882 */ /* 0x000fe20000000000 */
[----:B------:R-:W-:Y:S02]  /*2360*/  UIADD3 UR6, UR6, 0x4, URZ ;  /* 0x0000000406067890 */ /* 0x000fe4000fffe03f */
[----:B------:R-:W-:-:S02]  /*2370*/  UMOV UR12, UR7 ;  /* 0x00000007000c7c82 */ /* 0x000fc40008000000 */
[----:B------:R-:W-:Y:S02]  /*2380*/  UMOV UR14, UR8 ;  /* 0x00000008000e7c82 */ /* 0x000fe40008000000 */
[----:B------:R-:W-:Y:S01]  /*2390*/  QGMMA.64x128x32.F32.E4M3.E4M3 R24, gdesc[UR12], R24, UP0 ;  /* 0x01e000000c1879f3 */ /* 0x000fe2000bf00818 */
[----:B------:R-:W-:Y:S02]  /*23a0*/  UIADD3 UR12, UR7, 0x2, URZ ;  /* 0x00000002070c7890 */ /* 0x000fe4000fffe03f */
[----:B------:R-:W-:Y:S01]  /*23b0*/  UIADD3 UR14, UR8, 0x2, URZ ;  /* 0x00000002080e7890 */ /* 0x000fe2000fffe03f */
[----:B------:R-:W-:Y:S01]  /*23c0*/  UMOV UR13, 0x40000040 ;  /* 0x40000040000d7882 */ /* 0x000fe20000000000 */
[----:B------:R-:W-:Y:S01]  /*23d0*/  UMOV UR15, 0x40000040 ;  /* 0x40000040000f7882 */ /* 0x000fe20000000000 */
[----:B------:R-:W-:-:S06]  /*23e0*/  UISETP.NE.AND UP0, UPT, UR6, UR19, UPT ;  /* 0x000000130600728c */ /* 0x000fcc000bf05270 */
        /* <DEDUP_REMOVED lines=8> */
[----:B------:R-:W-:Y:S01]  /*2470*/  UMOV UR13, 0x40000040 ;  /* 0x40000040000d7882 */ /* 0x000fe20000000000 */
[----:B------:R-:W-:Y:S01]  /*2480*/  UMOV UR15, 0x40000040 ;  /* 0x40000040000f7882 */ /* 0x000fe20000000000 */
[----:B------:R-:W-:-:S06]  /*2490*/  USEL UR7, URZ, 0x1, UP0 ;  /* 0x000000013f077887 */ /* 0x000fcc0008000000 */
[----:B------:R-:W-:Y:S01]  /*24a0*/  ISETP.NE.AND P0, PT, RZ, UR7, PT ;  /* 0x00000007ff007c0c */ /* 0x000fe2000bf05270 */
[----:B------:R-:W-:Y:S03]  /*24b0*/  QGMMA.64x128x32.F32.E4M3.E4M3 R24, gdesc[UR12], R24, gsb0 ;  /* 0x01e000000c1879f3 */ /* 0x000fe60008000818 */
[----:B------:R-:W-:-:S09]  /*24c0*/  WARPGROUP.DEPBAR.LE gsb0, 0x1 ;  /* 0x00008000000079c5 */ /* 0x000fd20000010100 */
[----:B------:R-:W-:Y:S05]  /*24d0*/  @!P0 BRA `(.L_x_28) ;  /* 0x0000000400088947 */ /* 0x000fea0003800000 */
[----:B------:R-:W-:Y:S02]  /*24e0*/  WARPGROUP.DEPBAR.LE gsb0, 0x0 ;  /* 0x00008000000079c5 */ /* 0x000fe40000010000 */
[----:B------:R-:W-:-:S01]  /*24f0*/  FADD R143, R24, R143 ;  /* 0x0000008f188f7221 */ /* 0x000fc20000000000 */
[----:B------:R-:W-:Y:S01]  /*2500*/  FADD R138, R25, R138 ;  /* 0x0000008a198a7221 */ /* 0x000fe20000000000 */
        /* <DEDUP_REMOVED lines=62> */
[----:B------:R-:W-:-:S06]  /*28f0*/  UMOV UR6, URZ ;  /* 0x0000003f00067c82 */ /* 0x000fcc0008000000 */
.L_x_28:
[----:B------:R-:W-:Y:S05]  /*2900*/  @!P1 BRA `(.L_x_29) ;  /* 0x0000000000049947 */ /* 0x000fea0003800000 */
[----:B------:R-:W-:Y:S01]  /*2910*/  BPT.TRAP 0x1 ;  /* 0x000000040000795c */ /* 0x000fe20000300000 */
.L_x_29:
[----:B------:R-:W-:-:S13]  /*2920*/  ISETP.NE.AND P0, PT, R6, RZ, PT ;  /* 0x000000ff0600720c */ /* 0x000fda0003f05270 */
[----:B01----:R-:W-:-:S05]  /*2930*/  @P0 LEA R140, R13, UR10, 0x3 ;  /* 0x0000000a0d8c0c11 */ /* 0x003fca000f8e18ff */
[----:B------:R-:W-:-:S05]  /*2940*/  @P0 VIADD R140, R140, 0x38 ;  /* 0x000000388c8c0836 */ /* 0x000fca0000000000 */
[----:B------:R-:W-:-:S04]  /*2950*/  @P0 PRMT R140, R5, 0x654, R140 ;  /* 0x00000654058c0816 */ /* 0x000fc8000000008c */
[----:B------:R0:W-:Y:S01]  /*2960*/  @P0 SYNCS.ARRIVE.TRANS64.RED.A1T0 RZ, [R140+URZ], RZ ;  /* 0x000000ff8cff09a7 */ /* 0x0001e2000810043f */
[----:B------:R-:W-:-:S13]  /*2970*/  ISETP.GT.U32.AND P0, PT, R4, 0x1, PT ;  /* 0x000000010400780c */ /* 0x000fda0003f04070 */
[----:B0-----:R-:W-:Y:S05]  /*2980*/  @P0 BRA `(.L_x_30) ;  /* 0x0000000000040947 */ /* 0x001fea0003800000 */
[----:B------:R-:W-:Y:S01]  /*2990*/  BPT.TRAP 0x1 ;  /* 0x000000040000795c */ /* 0x000fe20000300000 */
.L_x_30:
[----:B------:R-:W-:Y:S01]  /*29a0*/  UIADD3 UR18, UR18, 0x1, URZ ;  /* 0x0000000112127890 */ /* 0x000fe2000fffe03f */
[C---:B------:R-:W-:Y:S01]  /*29b0*/  ISETP.GT.AND P1, PT, R12.reuse, 0x1, PT ;  /* 0x000000010c00780c */ /* 0x040fe20003f24270 */
[----:B------:R-:W-:Y:S02]  /*29c0*/  VIADD R13, R13, 0x1 ;  /* 0x000000010d0d7836 */ /* 0x000fe40000000000 */
[----:B------:R-:W-:Y:S01]  /*29d0*/  UISETP.NE.AND UP0, UPT, UR18, 0x7, UPT ;  /* 0x000000071200788c */ /* 0x000fe2000bf05270 */
[----:B------:R-:W-:Y:S02]  /*29e0*/  VIADD R12, R12, 0xffffffff ;  /* 0xffffffff0c0c7836 */ /* 0x000fe40000000000 */
[C---:B------:R-:W-:Y:S01]  /*29f0*/  ISETP.NE.AND P0, PT, R13.reuse, 0x7, PT ;  /* 0x000000070d00780c */ /* 0x040fe20003f05270 */
[----:B------:R-:W-:Y:S02]  /*2a00*/  USEL UR8, URZ, 0x1, UP0 ;  /* 0x000000013f087887 */ /* 0x000fe40008000000 */
[----:B------:R-:W-:Y:S01]  /*2a10*/  USEL UR18, UR18, URZ, UP0 ;  /* 0x0000003f12127287 */ /* 0x000fe20008000000 */
[----:B------:R-:W-:-:S03]  /*2a20*/  SEL R13, R13, RZ, P0 ;  /* 0x000000ff0d0d7207 */ /* 0x000fc60000000000 */
[----:B------:R-:W-:Y:S01]  /*2a30*/  LOP3.LUT R144, R144, UR8, RZ, 0x3c, !PT ;  /* 0x0000000890907c12 */ /* 0x000fe2000f8e3cff */
[----:B------:R-:W-:Y:S01]  /*2a40*/  UMOV UR8, 0x1 ;  /* 0x0000000100087882 */ /* 0x000fe20000000000 */
[----:B------:R-:W-:Y:S06]  /*2a50*/  @P1 BRA `(.L_x_31) ;  /* 0xfffffff400d41947 */ /* 0x000fec000383ffff */
.L_x_23:
[----:B------:R-:W-:Y:S01]  /*2a60*/  UISETP.NE.AND UP0, UPT, UR6, URZ, UPT ;  /* 0x0000003f0600728c */ /* 0x000fe2000bf05270 */
[----:B01----:R-:W0:Y:S03]  /*2a70*/  LDC R12, c[0x0][0x28c] ;  /* 0x0000a300ff0c7b82 */ /* 0x003e260000000800 */
[----:B------:R-:W-:-:S06]  /*2a80*/  USEL UR6, URZ, 0x1, !UP0 ;  /* 0x000000013f067887 */ /* 0x000fcc000c000000 */
[----:B------:R-:W-:Y:S02]  /*2a90*/  ISETP.NE.AND P0, PT, RZ, UR6, PT ;  /* 0x00000006ff007c0c */ /* 0x000fe4000bf05270 */
[----:B0-----:R-:W-:-:S11]  /*2aa0*/  ISETP.GE.AND P1, PT, R12, 0x1, PT ;  /* 0x000000010c00780c */ /* 0x001fd60003f26270 */
[----:B------:R-:W-:Y:S05]  /*2ab0*/  @!P0 BRA `(.L_x_32) ;  /* 0x0000000400048947 */ /* 0x000fea0003800000 */
[----:B------:R-:W-:Y:S02]  /*2ac0*/  WARPGROUP.DEPBAR.LE gsb0, 0x0 ;  /* 0x00008000000079c5 */ /* 0x000fe40000010000 */
[----:B------:R-:W-:Y:S01]  /*2ad0*/  FADD R143, R24, R143 ;  /* 0x0000008f188f7221 */ /* 0x000fe20000000000 */
        /* <DEDUP_REMOVED lines=62> */
[----:B------:R-:W-:-:S07]  /*2ec0*/  FADD R16, R16, R87 ;  /* 0x0000005710107221 */ /* 0x000fce0000000000 */
.L_x_32:
[----:B------:R-:W-:Y:S02]  /*2ed0*/  WARPGROUP.DEPBAR.LE gsb0, 0x0 ;  /* 0x00008000000079c5 */ /* 0x000fe40000010000 */
[----:B------:R-:W-:Y:S05]  /*2ee0*/  @!P1 BRA `(.L_x_33) ;  /* 0x00000000005c9947 */ /* 0x000fea0003800000 */
[----:B------:R-:W-:-:S13]  /*2ef0*/  ISETP.NE.AND P0, PT, R142, 0x3, PT ;  /* 0x000000038e00780c */ /* 0x000fda0003f05270 */
[----:B------:R-:W-:Y:S05]  /*2f00*/  @!P0 BRA `(.L_x_34) ;  /* 0x0000000000048947 */ /* 0x000fea0003800000 */
[----:B------:R-:W-:Y:S01]  /*2f10*/  BPT.TRAP 0x1 ;  /* 0x000000040000795c */ /* 0x000fe20000300000 */
.L_x_34:
[----:B------:R-:W-:Y:S01]  /*2f20*/  ISETP.NE.AND P0, PT, R6, RZ, PT ;  /* 0x000000ff0600720c */ /* 0x000fe20003f05270 */
[----:B------:R-:W-:Y:S01]  /*2f30*/  BSSY B0, `(.L_x_35) ;  /* 0x0000010000007945 */ /* 0x000fe20003800000 */
[----:B------:R-:W-:-:S11]  /*2f40*/  ISETP.GT.U32.AND P1, PT, R4, 0x1, PT ;  /* 0x000000010400780c */ /* 0x000fd60003f24070 */
[----:B------:R-:W-:Y:S05]  /*2f50*/  @!P0 BRA `(.L_x_36) ;  /* 0x0000000000348947 */ /* 0x000fea0003800000 */
[----:B------:R-:W-:-:S04]  /*2f60*/  UISETP.LT.AND UP0, UPT, UR9, 0x1, UPT ;  /* 0x000000010900788c */ /* 0x000fc8000bf01270 */
[----:B------:R-:W-:-:S04]  /*2f70*/  USEL UR8, UR9, 0x1, UP0 ;  /* 0x0000000109087887 */ /* 0x000fc80008000000 */
[----:B------:R-:W-:-:S04]  /*2f80*/  UIADD3 UR8, UR5, UR9, -UR8 ;  /* 0x0000000905087290 */ /* 0x000fc8000fffe808 */
[----:B------:R-:W-:-:S04]  /*2f90*/  UIMAD.WIDE.U32 UR6, UR8, 0x24924925, URZ ;  /* 0x24924925080678a5 */ /* 0x000fc8000f8e003f */
[----:B------:R-:W-:-:S04]  /*2fa0*/  UIADD3 UR6, UR8, -UR7, URZ ;  /* 0x8000000708067290 */ /* 0x000fc8000fffe03f */
[----:B------:R-:W-:-:S04]  /*2fb0*/  ULEA.HI UR6, UR6, UR7, URZ, 0x1f ;  /* 0x0000000706067291 */ /* 0x000fc8000f8ff83f */
[----:B------:R-:W-:-:S04]  /*2fc0*/  USHF.R.U32.HI UR6, URZ, 0x2, UR6 ;  /* 0x000000023f067899 */ /* 0x000fc80008011606 */
[----:B------:R-:W-:-:S04]  /*2fd0*/  UIMAD UR6, UR6, -0x7, UR8 ;  /* 0xfffffff9060678a4 */ /* 0x000fc8000f8e0208 */
[----:B------:R-:W-:-:S04]  /*2fe0*/  ULEA UR6, UR6, UR10, 0x3 ;  /* 0x0000000a06067291 */ /* 0x000fc8000f8e183f */
[----:B------:R-:W-:-:S06]  /*2ff0*/  UIADD3 UR6, UR6, 0x38, URZ ;  /* 0x0000003806067890 */ /* 0x000fcc000fffe03f */
[----:B------:R-:W-:-:S05]  /*3000*/  IMAD.U32 R12, RZ, RZ, UR6 ;  /* 0x00000006ff0c7e24 */ /* 0x000fca000f8e00ff */
[----:B------:R-:W-:-:S04]  /*3010*/  PRMT R12, R5, 0x654, R12 ;  /* 0x00000654050c7816 */ /* 0x000fc8000000000c */
[----:B------:R0:W-:Y:S03]  /*3020*/  SYNCS.ARRIVE.TRANS64.RED.A1T0 RZ, [R12+URZ], RZ ;  /* 0x000000ff0cff79a7 */ /* 0x0001e6000810043f */
.L_x_36:
[----:B------:R-:W-:Y:S05]  /*3030*/  BSYNC B0 ;  /* 0x0000000000007941 */ /* 0x000fea0003800000 */
.L_x_35:
[----:B------:R-:W-:Y:S05]  /*3040*/  @P1 BRA `(.L_x_33) ;  /* 0x0000000000041947 */ /* 0x000fea0003800000 */
[----:B------:R-:W-:Y:S01]  /*3050*/  BPT.TRAP 0x1 ;  /* 0x000000040000795c */ /* 0x000fe20000300000 */
.L_x_33:
[----:B------:R-:W1:Y:S01]  /*3060*/  LDC R26, c[0x0][0x288] ;  /* 0x0000a200ff1a7b82 */ /* 0x000e620000000800 */
[--C-:B0-----:R-:W-:Y:S01]  /*3070*/  SHF.R.U32.HI R12, RZ, 0x2, R0.reuse ;  /* 0x00000002ff0c7819 */ /* 0x101fe20000011600 */
[----:B------:R-:W-:Y:S01]  /*3080*/  UIADD3 UR8, UR9, UR5, URZ ;  /* 0x0000000509087290 */ /* 0x000fe2000fffe03f */
[----:B------:R-:W-:Y:S01]  /*3090*/  SHF.R.U32.HI R25, RZ, 0x7, R0 ;  /* 0x00000007ff197819 */ /* 0x000fe20000011600 */
[----:B------:R-:W-:Y:S01]  /*30a0*/  IMAD.SHL.U32 R29, R11, 0x80, RZ ;  /* 0x000000800b1d7824 */ /* 0x000fe200078e00ff */
[----:B------:R-:W-:Y:S01]  /*30b0*/  LOP3.LUT R13, R12, 0x7, RZ, 0xc0, !PT ;  /* 0x000000070c0d7812 */ /* 0x000fe200078ec0ff */
[----:B------:R-:W-:Y:S01]  /*30c0*/  UISETP.GT.U32.AND UP0, UPT, UR8, 0x6, UPT ;  /* 0x000000060800788c */ /* 0x000fe2000bf04070 */
[----:B------:R-:W-:Y:S01]  /*30d0*/  LOP3.LUT R24, R0, 0x60, RZ, 0xc0, !PT ;  /* 0x0000006000187812 */ /* 0x000fe200078ec0ff */
[----:B------:R-:W-:Y:S01]  /*30e0*/  UIMAD.WIDE.U32 UR6, UR8, 0x24924925, URZ ;  /* 0x24924925080678a5 */ /* 0x000fe2000f8e003f */
[----:B------:R-:W-:Y:S01]  /*30f0*/  LOP3.LUT R12, R25, 0x1, RZ, 0xc0, !PT ;  /* 0x00000001190c7812 */ /* 0x000fe200078ec0ff */
[----:B------:R-:W-:Y:S01]  /*3100*/  IMAD.SHL.U32 R31, R10, 0x80, RZ ;  /* 0x000000800a1f7824 */ /* 0x000fe200078e00ff */
[----:B------:R-:W-:Y:S01]  /*3110*/  SHF.R.U32.HI R28, RZ, 0x1, R24 ;  /* 0x00000001ff1c7819 */ /* 0x000fe20000011618 */
[----:B------:R-:W-:Y:S01]  /*3120*/  ULDC UR12, c[0x0][0x284] ;  /* 0x0000a100000c7ab9 */ /* 0x000fe20000000800 */
[----:B------:R-:W-:Y:S01]  /*3130*/  UISETP.LT.U32.AND UP0, UPT, UR9, 0x7, UP0 ;  /* 0x000000070900788c */ /* 0x000fe20008701070 */
[----:B------:R-:W-:Y:S01]  /*3140*/  IMAD.SHL.U32 R24, R12, 0x40, RZ ;  /* 0x000000400c187824 */ /* 0x000fe200078e00ff */
[----:B------:R-:W-:Y:S01]  /*3150*/  IADD3 R25, RZ, -R28, -R13 ;  /* 0x8000001cff197210 */ /* 0x000fe20007ffe80d */
[----:B------:R-:W-:Y:S01]  /*3160*/  UIADD3 UR5, UR8, -UR7, URZ ;  /* 0x8000000708057290 */ /* 0x000fe2000fffe03f */
[----:B------:R-:W-:Y:S01]  /*3170*/  SHF.R.S32.HI R34, RZ, 0x1f, R7 ;  /* 0x0000001fff227819 */ /* 0x000fe20000011407 */
[----:B------:R-:W-:Y:S01]  /*3180*/  UISETP.GE.U32.AND UP1, UPT, UR9, 0x7, UPT ;  /* 0x000000070900788c */ /* 0x000fe2000bf26070 */
[----:B------:R-:W-:Y:S01]  /*3190*/  LOP3.LUT R13, R24, 0x40, R13, 0xe2, !PT ;  /* 0x00000040180d7812 */ /* 0x000fe200078ee20d */
[----:B------:R-:W-:Y:S01]  /*31a0*/  IMAD.SHL.U32 R24, R0, 0x2, RZ ;  /* 0x0000000200187824 */ /* 0x000fe200078e00ff */
[----:B------:R-:W-:Y:S01]  /*31b0*/  USEL UR6, URZ, 0x1, !UP0 ;  /* 0x000000013f067887 */ /* 0x000fe2000c000000 */
[----:B------:R-:W-:Y:S01]  /*31c0*/  IMAD R30, R12, -0x40, R25 ;  /* 0xffffffc00c1e7824 */ /* 0x000fe200078e0219 */
[----:B------:R-:W-:Y:S01]  /*31d0*/  LOP3.LUT R12, R0, 0x3, RZ, 0xc0, !PT ;  /* 0x00000003000c7812 */ /* 0x000fe200078ec0ff */
[----:B------:R-:W-:Y:S01]  /*31e0*/  ULEA.HI UR5, UR5, UR7, URZ, 0x1f ;  /* 0x0000000705057291 */ /* 0x000fe2000f8ff83f */
[C---:B-1----:R-:W-:Y:S01]  /*31f0*/  ISETP.GE.AND P0, PT, R29.reuse, R26, PT ;  /* 0x0000001a1d00720c */ /* 0x042fe20003f06270 */
[----:B------:R-:W-:Y:S01]  /*3200*/  ULDC.64 UR10, c[0x0][0x5d0] ;  /* 0x00017400000a7ab9 */ /* 0x000fe20000000a00 */
[----:B------:R-:W-:Y:S01]  /*3210*/  LOP3.LUT R24, R29, 0x6, R24, 0xf8, !PT ;  /* 0x000000061d187812 */ /* 0x000fe200078ef818 */
[----:B------:R-:W-:Y:S01]  /*3220*/  IMAD R32, R34, UR10, RZ ;  /* 0x0000000a22207c24 */ /* 0x000fe2000f8e02ff */
[C---:B------:R-:W-:Y:S01]  /*3230*/  ISETP.GE.OR P0, PT, R31.reuse, UR12, P0 ;  /* 0x0000000c1f007c0c */ /* 0x040fe20008706670 */
[----:B------:R-:W-:Y:S01]  /*3240*/  ULOP3.LUT UR4, UR4, UR6, URZ, 0x3c, !UPT ;  /* 0x0000000604047292 */ /* 0x000fe2000f8e3c3f */
[----:B------:R-:W-:Y:S01]  /*3250*/  SHF.R.S32.HI R25, RZ, 0x1f, R24 ;  /* 0x0000001fff197819 */ /* 0x000fe20000011418 */
[----:B------:R-:W-:Y:S01]  /*3260*/  USHF.R.U32.HI UR5, URZ, 0x2, UR5 ;  /* 0x000000023f057899 */ /* 0x000fe20008011605 */
[----:B------:R-:W-:Y:S01]  /*3270*/  IMAD R12, R12, -0x2, R26 ;  /* 0xfffffffe0c0c7824 */ /* 0x000fe200078e021a */
[----:B------:R-:W-:Y:S01]  /*3280*/  IADD3 R36, -R31, UR12, R30 ;  /* 0x0000000c1f247c10 */ /* 0x000fe2000fffe11e */
[----:B------:R-:W-:Y:S01]  /*3290*/  IMAD.WIDE R26, R10, 0x80, RZ ;  /* 0x000000800a1a7825 */ /* 0x000fe200078e02ff */
[----:B------:R-:W-:-:S02]  /*32a0*/  @UP1 ULOP3.LUT UR4, UR4, 0x1, UR5, 0x78, !UPT ;  /* 0x0000000104041892 */ /* 0x000fc4000f8e7805 */
[----:B------:R-:W-:Y:S01]  /*32b0*/  UIMAD UR5, UR5, -0x7, UR8 ;  /* 0xfffffff9050578a4 */ /* 0x000fe2000f8e0208 */
[C---:B------:R-:W-:Y:S01]  /*32c0*/  IMAD R33, R7.reuse, UR11, R32 ;  /* 0x0000000b07217c24 */ /* 0x040fe2000f8e0220 */
[----:B------:R-:W-:Y:S01]  /*32d0*/  LOP3.LUT R35, R26, R13, R28, 0xfe, !PT ;  /* 0x0000000d1a237212 */ /* 0x000fe200078efe1c */
[----:B------:R-:W-:-:S04]  /*32e0*/  IMAD.WIDE.U32 R10, R7, UR10, R24 ;  /* 0x0000000a070a7c25 */ /* 0x000fc8000f8e0018 */
[----:B------:R-:W-:Y:S02]  /*32f0*/  IMAD.IADD R11, R11, 0x1, R33 ;  /* 0x000000010b0b7824 */ /* 0x000fe400078e0221 */
[----:B------:R-:W-:Y:S02]  /*3300*/  IMAD.IADD R29, R12, 0x1, -R29 ;  /* 0x000000010c1d7824 */ /* 0x000fe400078e0a1d */
[----:B------:R-:W-:Y:S01]  /*3310*/  IMAD.MOV.U32 R28, RZ, RZ, -0x1 ;  /* 0xffffffffff1c7424 */ /* 0x000fe200078e00ff */
[----:B------:R-:W-:Y:S06]  /*3320*/  @P0 BRA `(.L_x_37) ;  /* 0x0000004400a40947 */ /* 0x000fec0003800000 */
[----:B------:R-:W0:Y:S01]  /*3330*/  LDC.64 R32, c[0x0][0x5c8] ;  /* 0x00017200ff207b82 */ /* 0x000e220000000a00 */
[----:B------:R-:W-:Y:S01]  /*3340*/  ULDC.64 UR6, c[0x0][0x5c0] ;  /* 0x0001700000067ab9 */ /* 0x000fe20000000a00 */
[----:B------:R-:W-:Y:S01]  /*3350*/  BSSY B0, `(.L_x_37) ;  /* 0x0000466000007945 */ /* 0x000fe20003800000 */
[-C--:B0-----:R-:W-:Y:S02]  /*3360*/  IMAD R12, R27, R32.reuse, RZ ;  /* 0x000000201b0c7224 */ /* 0x081fe400078e02ff */
[----:B------:R-:W-:-:S04]  /*3370*/  IMAD.WIDE.U32 R10, R35, R32, R10 ;  /* 0x00000020230a7225 */ /* 0x000fc800078e000a */
[----:B------:R-:W-:Y:S01]  /*3380*/  IMAD R31, R35, R33, R12 ;  /* 0x00000021231f7224 */ /* 0x000fe200078e020c */
[----:B------:R-:W-:Y:S02]  /*3390*/  LEA R13, P0, R32, R10, 0x3 ;  /* 0x0000000a200d7211 */ /* 0x000fe400078018ff */
[----:B------:R-:W-:Y:S01]  /*33a0*/  IADD3 R12, P1, R10, UR6, RZ ;  /* 0x000000060a0c7c10 */ /* 0x000fe2000ff3e0ff */
[----:B------:R-:W-:Y:S01]  /*33b0*/  IMAD.IADD R31, R11, 0x1, R31 ;  /* 0x000000010b1f7824 */ /* 0x000fe200078e021f */
[----:B------:R-:W-:-:S04]  /*33c0*/  IADD3 R10, P3, R13, UR6, RZ ;  /* 0x000000060d0a7c10 */ /* 0x000fc8000ff7e0ff */
[----:B------:R-:W-:Y:S02]  /*33d0*/  LEA.HI.X R11, R32, R31, R33, 0x3, P0 ;  /* 0x0000001f200b7211 */ /* 0x000fe400000f1c21 */
[----:B---3-5:R-:W-:Y:S02]  /*33e0*/  FSETP.NEU.AND P0, PT, R9, RZ, PT ;  /* 0x000000ff0900720b */ /* 0x028fe40003f0d000 */
[----:B------:R-:W-:Y:S02]  /*33f0*/  IADD3.X R13, R31, UR7, RZ, P1, !PT ;  /* 0x000000071f0d7c10 */ /* 0x000fe40008ffe4ff */
[----:B------:R-:W-:-:S09]  /*3400*/  IADD3.X R11, R11, UR7, RZ, P3, !PT ;  /* 0x000000070b0b7c10 */ /* 0x000fd20009ffe4ff */
[----:B------:R-:W-:Y:S05]  /*3410*/  @!P0 BRA `(.L_x_38) ;  /* 0x00000034005c8947 */ /* 0x000fea0003800000 */
[----:B------:R-:W-:Y:S01]  /*3420*/  ULDC.64 UR6, c[0x0][0x5b8] ;  /* 0x00016e0000067ab9 */ /* 0x000fe20000000a00 */
[----:B------:R-:W-:Y:S01]  /*3430*/  ISETP.GE.AND P0, PT, R36, 0x1, PT ;  /* 0x000000012400780c */ /* 0x000fe20003f06270 */
[----:B------:R-:W-:Y:S01]  /*3440*/  IMAD R32, R34, UR6, RZ ;  /* 0x0000000622207c24 */ /* 0x000fe2000f8e02ff */
[----:B------:R-:W-:Y:S01]  /*3450*/  ULDC.64 UR10, c[0x0][0x5a8] ;  /* 0x00016a00000a7ab9 */ /* 0x000fe20000000a00 */
[----:B------:R-:W-:Y:S01]  /*3460*/  IMAD.WIDE.U32 R30, R7, UR6, R24 ;  /* 0x00000006071e7c25 */ /* 0x000fe2000f8e0018 */
[----:B------:R-:W-:Y:S01]  /*3470*/  ISETP.LT.OR P4, PT, R29, 0x1, !P0 ;  /* 0x000000011d00780c */ /* 0x000fe20004781670 */
[----:B------:R-:W-:Y:S02]  /*3480*/  BSSY B1, `(.L_x_39) ;  /* 0x000000c000017945 */ /* 0x000fe40003800000 */
[----:B------:R-:W-:Y:S01]  /*3490*/  IMAD R7, R7, UR7, R32 ;  /* 0x0000000707077c24 */ /* 0x000fe2000f8e0220 */
[----:B------:R-:W-:-:S03]  /*34a0*/  ULDC.64 UR6, c[0x0][0x5b0] ;  /* 0x00016c0000067ab9 */ /* 0x000fc60000000a00 */
[----:B------:R-:W-:Y:S02]  /*34b0*/  IMAD.IADD R31, R31, 0x1, R7 ;  /* 0x000000011f1f7824 */ /* 0x000fe400078e0207 */
[----:B------:R-:W-:Y:S02]  /*34c0*/  IMAD R7, R27, UR6, RZ ;  /* 0x000000061b077c24 */ /* 0x000fe4000f8e02ff */
[----:B------:R-:W-:-:S04]  /*34d0*/  IMAD.WIDE.U32 R24, R35, UR6, R30 ;  /* 0x0000000623187c25 */ /* 0x000fc8000f8e001e */
[----:B------:R-:W-:Y:S01]  /*34e0*/  IMAD R7, R35, UR7, R7 ;  /* 0x0000000723077c24 */ /* 0x000fe2000f8e0207 */
[----:B------:R-:W-:-:S04]  /*34f0*/  IADD3 R24, P1, R24, UR10, RZ ;  /* 0x0000000a18187c10 */ /* 0x000fc8000ff3e0ff */
[--C-:B------:R-:W-:Y:S02]  /*3500*/  IADD3.X R25, R25, UR11, R7.reuse, P1, !PT ;  /* 0x0000000b19197c10 */ /* 0x100fe40008ffe407 */
[----:B------:R-:W-:Y:S01]  /*3510*/  PRMT R7, RZ, 0x7610, R7 ;  /* 0x00007610ff077816 */ /* 0x000fe20000000007 */
[----:B------:R-:W-:Y:S06]  /*3520*/  @P4 BRA `(.L_x_40) ;  /* 0x0000000000044947 */ /* 0x000fec0003800000 */
[----:B------:R0:W5:Y:S02]  /*3530*/  LDG.E.U8 R7, desc[UR16][R24.64] ;  /* 0x0000001018077981 */ /* 0x000164000c1e1100 */
.L_x_40:
[----:B------:R-:W-:Y:S05]  /*3540*/  BSYNC B1 ;  /* 0x0000000000017941 */ /* 0x000fea0003800000 */
.L_x_39:
[----:B-----5:R-:W-:Y:S01]  /*3550*/  LOP3.LUT R7, R7, 0xff, RZ, 0xc0, !PT ;  /* 0x000000ff07077812 */ /* 0x020fe200078ec0ff */
[----:B------:R-:W-:Y:S01]  /*3560*/  BSSY B1, `(.L_x_41) ;  /* 0x000000b000017945 */ /* 0x000fe20003800000 */
[----:B------:R-:W-:Y:S02]  /*3570*/  ISETP.LT.OR P3, PT, R29, 0x2, !P0 ;  /* 0x000000021d00780c */ /* 0x000fe40004761670 */
[----:B------:R-:W-:-:S05]  /*3580*/  F2FP.F16.E4M3.UNPACK_B R7, R7 ;  /* 0x00000007ff07723e */ /* 0x000fca00020006ff */
[----:B------:R-:W-:Y:S01]  /*3590*/  HADD2.F32 R32, -RZ, R7.H0_H0 ;  /* 0x20000007ff207230 */ /* 0x000fe20000004100 */
[----:B------:R-:W-:-:S04]  /*35a0*/  PRMT R7, RZ, 0x7610, R7 ;  /* 0x00007610ff077816 */ /* 0x000fc80000000007 */
[----:B------:R-:W-:-:S04]  /*35b0*/  FMUL R32, R32, R9 ;  /* 0x0000000920207220 */ /* 0x000fc80000400000 */
[----:B--2---:R-:W-:-:S05]  /*35c0*/  FFMA R32, R143, R8, R32 ;  /* 0x000000088f207223 */ /* 0x004fca0000000020 */
[----:B------:R-:W-:-:S05]  /*35d0*/  F2FP.SATFINITE.E4M3.F32.PACK_AB_MERGE_C R33, RZ, R32, RZ ;  /* 0x00000020ff21723e */ /* 0x000fca00048070ff */
[----:B------:R1:W-:Y:S01]  /*35e0*/  @!P4 STG.E.U8 desc[UR16][R12.64], R33 ;  /* 0x000000210c00c986 */ /* 0x0003e2000c101110 */
[----:B------:R-:W-:Y:S05]  /*35f0*/  @P3 BRA `(.L_x_42) ;  /* 0x0000000000043947 */ /* 0x000fea0003800000 */
[----:B------:R2:W5:Y:S02]  /*3600*/  LDG.E.U8 R7, desc[UR16][R24.64+0x1] ;  /* 0x0000011018077981 */ /* 0x000564000c1e1100 */
.L_x_42:
[----:B------:R-:W-:Y:S05]  /*3610*/  BSYNC B1 ;  /* 0x0000000000017941 */ /* 0x000fea0003800000 */
.L_x_41:
[----:B-----5:R-:W-:Y:S01]  /*3620*/  LOP3.LUT R7, R7, 0xff, RZ, 0xc0, !PT ;  /* 0x000000ff07077812 */ /* 0x020fe200078ec0ff */
[----:B------:R-:W-:Y:S01]  /*3630*/  BSSY B1, `(.L_x_43) ;  /* 0x0000013000017945 */ /* 0x000fe20003800000 */
[----:B-1----:R-:W-:Y:S02]  /*3640*/  IADD3 R33, P1, R35, 0x8, RZ ;  /* 0x0000000823217810 */ /* 0x002fe40007f3e0ff */
[----:B------:R-:W-:-:S03]  /*3650*/  F2FP.F16.E4M3.UNPACK_B R7, R7 ;  /* 0x00000007ff07723e */ /* 0x000fc600020006ff */
[----:B------:R-:W-:Y:S01]  /*3660*/  IMAD.X R27, RZ, RZ, R27, P1 ;  /* 0x000000ffff1b7224 */ /* 0x000fe200008e061b */
[----:B------:R-:W-:Y:S01]  /*3670*/  ISETP.GE.AND P1, PT, R36, 0x9, PT ;  /* 0x000000092400780c */ /* 0x000fe20003f26270 */
[----:B------:R-:W-:Y:S02]  /*3680*/  HADD2.F32 R26, -RZ, R7.H0_H0 ;  /* 0x20000007ff1a7230 */ /* 0x000fe40000004100 */
[----:B------:R-:W-:Y:S01]  /*3690*/  IMAD.WIDE.U32 R30, R33, UR6, R30 ;  /* 0x00000006211e7c25 */ /* 0x000fe2000f8e001e */
[----:B------:R-:W-:-:S03]  /*36a0*/  ISETP.LT.OR P5, PT, R29, 0x1, !P1 ;  /* 0x000000011d00780c */ /* 0x000fc60004fa1670 */
[----:B------:R-:W-:Y:S01]  /*36b0*/  FMUL R7, R26, R9 ;  /* 0x000000091a077220 */ /* 0x000fe20000400000 */
[----:B------:R-:W-:-:S03]  /*36c0*/  IMAD R26, R27, UR6, RZ ;  /* 0x000000061b1a7c24 */ /* 0x000fc6000f8e02ff */
[----:B------:R-:W-:Y:S01]  /*36d0*/  FFMA R7, R138, R8, R7 ;  /* 0x000000088a077223 */ /* 0x000fe20000000007 */
[----:B------:R-:W-:Y:S01]  /*36e0*/  IMAD R33, R33, UR7, R26 ;  /* 0x0000000721217c24 */ /* 0x000fe2000f8e021a */
[----:B------:R-:W-:-:S03]  /*36f0*/  IADD3 R26, P4, R30, UR10, RZ ;  /* 0x0000000a1e1a7c10 */ /* 0x000fc6000ff9e0ff */
[----:B------:R-:W-:Y:S02]  /*3700*/  F2FP.SATFINITE.E4M3.F32.PACK_AB_MERGE_C R35, RZ, R7, RZ ;  /* 0x00000007ff23723e */ /* 0x000fe400048070ff */
[----:B------:R-:W-:Y:S02]  /*3710*/  IADD3.X R27, R31, UR11, R33, P4, !PT ;  /* 0x0000000b1f1b7c10 */ /* 0x000fe4000a7fe421 */
[----:B------:R-:W-:Y:S01]  /*3720*/  PRMT R7, RZ, 0x7610, R7 ;  /* 0x00007610ff077816 */ /* 0x000fe20000000007 */
[----:B------:R1:W-:Y:S01]  /*3730*/  @!P3 STG.E.U8 desc[UR16][R12.64+0x1], R35 ;  /* 0x000001230c00b986 */ /* 0x0003e2000c101110 */
[----:B------:R-:W-:Y:S05]  /*3740*/  @P5 BRA `(.L_x_44) ;  /* 0x0000000000045947 */ /* 0x000fea0003800000 */
[----:B------:R3:W5:Y:S02]  /*3750*/  LDG.E.U8 R7, desc[UR16][R26.64] ;  /* 0x000000101a077981 */ /* 0x000764000c1e1100 */
.L_x_44:
[----:B------:R-:W-:Y:S05]  /*3760*/  BSYNC B1 ;  /* 0x0000000000017941 */ /* 0x000fea0003800000 */
.L_x_43:
[----:B-----5:R-:W-:Y:S01]  /*3770*/  LOP3.LUT R7, R7, 0xff, RZ, 0xc0, !PT ;  /* 0x000000ff07077812 */ /* 0x020fe200078ec0ff */
[----:B------:R-:W-:Y:S01]  /*3780*/  BSSY B1, `(.L_x_45) ;  /* 0x000000b000017945 */ /* 0x000fe20003800000 */
[----:B------:R-:W-:Y:S02]  /*3790*/  ISETP.LT.OR P3, PT, R29, 0x2, !P1 ;  /* 0x000000021d00780c */ /* 0x000fe40004f61670 */
[----:B------:R-:W-:-:S05]  /*37a0*/  F2FP.F16.E4M3.UNPACK_B R7, R7 ;  /* 0x00000007ff07723e */ /* 0x000fca00020006ff */
[----:B------:R-:W-:Y:S01]  /*37b0*/  HADD2.F32 R30, -RZ, R7.H0_H0 ;  /* 0x20000007ff1e7230 */ /* 0x000fe20000004100 */
[----:B------:R-:W-:-:S04]  /*37c0*/  PRMT R7, RZ, 0x7610, R7 ;  /* 0x00007610ff077816 */ /* 0x000fc80000000007 */
[----:B------:R-:W-:-:S04]  /*37d0*/  FMUL R30, R30, R9 ;  /* 0x000000091e1e7220 */ /* 0x000fc80000400000 */
[----:B------:R-:W-:-:S05]  /*37e0*/  FFMA R30, R141, R8, R30 ;  /* 0x000000088d1e7223 */ /* 0x000fca000000001e */
[----:B------:R-:W-:-:S05]  /*37f0*/  F2FP.SATFINITE.E4M3.F32.PACK_AB_MERGE_C R31, RZ, R30, RZ ;  /* 0x0000001eff1f723e */ /* 0x000fca00048070ff */
[----:B------:R4:W-:Y:S01]  /*3800*/  @!P5 STG.E.U8 desc[UR16][R10.64], R31 ;  /* 0x0000001f0a00d986 */ /* 0x0009e2000c101110 */
[----:B------:R-:W-:Y:S05]  /*3810*/  @P3 BRA `(.L_x_46) ;  /* 0x0000000000043947 */ /* 0x000fea0003800000 */
[----:B------:R0:W5:Y:S02]  /*3820*/  LDG.E.U8 R7, desc[UR16][R26.64+0x1] ;  /* 0x000001101a077981 */ /* 0x000164000c1e1100 */
.L_x_46:
[----:B------:R-:W-:Y:S05]  /*3830*/  BSYNC B1 ;  /* 0x0000000000017941 */ /* 0x000fea0003800000 */
.L_x_45:
[----:B-----5:R-:W-:Y:S01]  /*3840*/  LOP3.LUT R7, R7, 0xff, RZ, 0xc0, !PT ;  /* 0x000000ff07077812 */ /* 0x020fe200078ec0ff */
[----:B------:R-:W-:Y:S01]  /*3850*/  BSSY B1, `(.L_x_47) ;  /* 0x000000b000017945 */ /* 0x000fe20003800000 */
[----:B------:R-:W-:Y:S02]  /*3860*/  ISETP.LT.OR P4, PT, R29, 0x9, !P0 ;  /* 0x000000091d00780c */ /* 0x000fe40004781670 */
[----:B------:R-:W-:-:S05]  /*3870*/  F2FP.F16.E4M3.UNPACK_B R7, R7 ;  /* 0x00000007ff07723e */ /* 0x000fca00020006ff */
[----:B------:R-:W-:-:S05]  /*3880*/  HADD2.F32 R30, -RZ, R7.H0_H0 ;  /* 0x20000007ff1e7230 */ /* 0x000fca0000004100 */
[----:B------:R-:W-:-:S04]  /*3890*/  FMUL R7, R30, R9 ;  /* 0x000000091e077220 */ /* 0x000fc80000400000 */
[----:B------:R-:W-:-:S05]  /*38a0*/  FFMA R7, R136, R8, R7 ;  /* 0x0000000888077223 */ /* 0x000fca0000000007 */
[----:B----4-:R-:W-:Y:S02]  /*38b0*/  F2FP.SATFINITE.E4M3.F32.PACK_AB_MERGE_C R31, RZ, R7, RZ ;  /* 0x00000007ff1f723e */ /* 0x010fe400048070ff */
[----:B------:R-:W-:-:S03]  /*38c0*/  PRMT R7, RZ, 0x7610, R7 ;  /* 0x00007610ff077816 */ /* 0x000fc60000000007 */
[----:B------:R4:W-:Y:S01]  /*38d0*/  @!P3 STG.E.U8 desc[UR16][R10.64+0x1], R31 ;  /* 0x0000011f0a00b986 */ /* 0x0009e2000c101110 */
[----:B------:R-:W-:Y:S05]  /*38e0*/  @P4 BRA `(.L_x_48) ;  /* 0x0000000000044947 */ /* 0x000fea0003800000 */
[----:B------:R0:W5:Y:S02]  /*38f0*/  LDG.E.U8 R7, desc[UR16][R24.64+0x8] ;  /* 0x0000081018077981 */ /* 0x000164000c1e1100 */
.L_x_48:
[----:B------:R-:W-:Y:S05]  /*3900*/  BSYNC B1 ;  /* 0x0000000000017941 */ /* 0x000fea0003800000 */
.L_x_47:
        /* <DEDUP_REMOVED lines=8> */
[----:B----4-:R-:W-:-:S05]  /*3990*/  F2FP.SATFINITE.E4M3.F32.PACK_AB_MERGE_C R31, RZ, R30, RZ ;  /* 0x0000001eff1f723e */ /* 0x010fca00048070ff */
[----:B------:R4:W-:Y:S01]  /*39a0*/  @!P4 STG.E.U8 desc[UR16][R12.64+0x8], R31 ;  /* 0x0000081f0c00c986 */ /* 0x0009e2000c101110 */
[----:B------:R-:W-:Y:S05]  /*39b0*/  @P3 BRA `(.L_x_50) ;  /* 0x0000000000043947 */ /* 0x000fea0003800000 */
[----:B------:R0:W5:Y:S02]  /*39c0*/  LDG.E.U8 R7, desc[UR16][R24.64+0x9] ;  /* 0x0000091018077981 */ /* 0x000164000c1e1100 */
.L_x_50:
[----:B------:R-:W-:Y:S05]  /*39d0*/  BSYNC B1 ;  /* 0x0000000000017941 */ /* 0x000fea0003800000 */
.L_x_49:
        /* <DEDUP_REMOVED lines=12> */
.L_x_52:
[----:B------:R-:W-:Y:S05]  /*3aa0*/  BSYNC B1 ;  /* 0x0000000000017941 */ /* 0x000fea0003800000 */
.L_x_51:
        /* <DEDUP_REMOVED lines=12> */
.L_x_54:
[----:B------:R-:W-:Y:S05]  /*3b70*/  BSYNC B1 ;  /* 0x0000000000017941 */ /* 0x000fea0003800000 */
.L_x_53:
        /* <DEDUP_REMOVED lines=12> */
.L_x_56:
[----:B------:R-:W-:Y:S05]  /*3c40*/  BSYNC B1 ;  /* 0x0000000000017941 */ /* 0x000fea0003800000 */
.L_x_55:
        /* <DEDUP_REMOVED lines=12> */
.L_x_58:
[----:B------:R-:W-:Y:S05]  /*3d10*/  BSYNC B1 ;  /* 0x0000000000017941 */ /* 0x000fea0003800000 */
.L_x_57:
        /* <DEDUP_REMOVED lines=12> */
.L_x_60:
[----:B------:R-:W-:Y:S05]  /*3de0*/  BSYNC B1 ;  /* 0x0000000000017941 */ /* 0x000fea0003800000 */
.L_x_59:
        /* <DEDUP_REMOVED lines=12> */
.L_x_62:
[----:B------:R-:W-:Y:S05]  /*3eb0*/  BSYNC B1 ;  /* 0x0000000000017941 */ /* 0x000fea0003800000 */
.L_x_61:
        /* <DEDUP_REMOVED lines=12> */
.L_x_64:
[----:B------:R-:W-:Y:S05]  /*3f80*/  BSYNC B1 ;  /* 0x0000000000017941 */ /* 0x000fea0003800000 */
.L_x_63:
        /* <DEDUP_REMOVED lines=12> */
.L_x_66:
[----:B------:R-:W-:Y:S05]  /*4050*/  BSYNC B1 ;  /* 0x0000000000017941 */ /* 0x000fea0003800000 */
.L_x_65:
        /* <DEDUP_REMOVED lines=12> */
.L_x_68:
[----:B------:R-:W-:Y:S05]  /*4120*/  BSYNC B1 ;  /* 0x0000000000017941 */ /* 0x000fea0003800000 */
.L_x_67:
        /* <DEDUP_REMOVED lines=12> */
.L_x_70:
[----:B------:R-:W-:Y:S05]  /*41f0*/  BSYNC B1 ;  /* 0x0000000000017941 */ /* 0x000fea0003800000 */
.L_x_69:
        /* <DEDUP_REMOVED lines=12> */
.L_x_72:
[----:B------:R-:W-:Y:S05]  /*42c0*/  BSYNC B1 ;  /* 0x0000000000017941 */ /* 0x000fea0003800000 */
.L_x_71:
        /* <DEDUP_REMOVED lines=12> */
.L_x_74:
[----:B------:R-:W-:Y:S05]  /*4390*/  BSYNC B1 ;  /* 0x0000000000017941 */ /* 0x000fea0003800000 */
.L_x_73:
        /* <DEDUP_REMOVED lines=12> */
.L_x_76:
[----:B------:R-:W-:Y:S05]  /*4460*/  BSYNC B1 ;  /* 0x0000000000017941 */ /* 0x000fea0003800000 */
.L_x_75:
        /* <DEDUP_REMOVED lines=12> */
.L_x_78:
[----:B------:R-:W-:Y:S05]  /*4530*/  BSYNC B1 ;  /* 0x0000000000017941 */ /* 0x000fea0003800000 */
.L_x_77:
        /* <DEDUP_REMOVED lines=12> */
.L_x_80:
[----:B------:R-:W-:Y:S05]  /*4600*/  BSYNC B1 ;  /* 0x0000000000017941 */ /* 0x000fea0003800000 */
.L_x_79:
        /* <DEDUP_REMOVED lines=12> */
.L_x_82:
[----:B------:R-:W-:Y:S05]  /*46d0*/  BSYNC B1 ;  /* 0x0000000000017941 */ /* 0x000fea0003800000 */
.L_x_81:
        /* <DEDUP_REMOVED lines=12> */
.L_x_84:
[----:B------:R-:W-:Y:S05]  /*47a0*/  BSYNC B1 ;  /* 0x0000000000017941 */ /* 0x000fea0003800000 */
.L_x_83:
        /* <DEDUP_REMOVED lines=12> */
.L_x_86:
[----:B------:R-:W-:Y:S05]  /*4870*/  BSYNC B1 ;  /* 0x0000000000017941 */ /* 0x000fea0003800000 */
.L_x_85:
        /* <DEDUP_REMOVED lines=12> */
.L_x_88:
[----:B------:R-:W-:Y:S05]  /*4940*/  BSYNC B1 ;  /* 0x0000000000017941 */ /* 0x000fea0003800000 */
.L_x_87:
        /* <DEDUP_REMOVED lines=12> */
.L_x_90:
[----:B------:R-:W-:Y:S05]  /*4a10*/  BSYNC B1 ;  /* 0x0000000000017941 */ /* 0x000fea0003800000 */
.L_x_89:
        /* <DEDUP_REMOVED lines=12> */
.L_x_92:
[----:B------:R-:W-:Y:S05]  /*4ae0*/  BSYNC B1 ;  /* 0x0000000000017941 */ /* 0x000fea0003800000 */
.L_x_91:
        /* <DEDUP_REMOVED lines=12> */
.L_x_94:
[----:B------:R-:W-:Y:S05]  /*4bb0*/  BSYNC B1 ;  /* 0x0000000000017941 */ /* 0x000fea0003800000 */
.L_x_93:
        /* <DEDUP_REMOVED lines=12> */
.L_x_96:
[----:B------:R-:W-:Y:S05]  /*4c80*/  BSYNC B1 ;  /* 0x0000000000017941 */ /* 0x000fea0003800000 */
.L_x_95:
        /* <DEDUP_REMOVED lines=12> */
.L_x_98:
[----:B------:R-:W-:Y:S05]  /*4d50*/  BSYNC B1 ;  /* 0x0000000000017941 */ /* 0x000fea0003800000 */
.L_x_97:
        /* <DEDUP_REMOVED lines=12> */
.L_x_100:
[----:B------:R-:W-:Y:S05]  /*4e20*/  BSYNC B1 ;  /* 0x0000000000017941 */ /* 0x000fea0003800000 */
.L_x_99:
        /* <DEDUP_REMOVED lines=12> */
.L_x_102:
[----:B------:R-:W-:Y:S05]  /*4ef0*/  BSYNC B1 ;  /* 0x0000000000017941 */ /* 0x000fea0003800000 */
.L_x_101:
        /* <DEDUP_REMOVED lines=12> */
.L_x_104:
[----:B------:R-:W-:Y:S05]  /*4fc0*/  BSYNC B1 ;  /* 0x0000000000017941 */ /* 0x000fea0003800000 */
.L_x_103:
        /* <DEDUP_REMOVED lines=12> */
.L_x_106:
[----:B------:R-:W-:Y:S05]  /*5090*/  BSYNC B1 ;  /* 0x0000000000017941 */ /* 0x000fea0003800000 */
.L_x_105:
        /* <DEDUP_REMOVED lines=12> */
.L_x_108:
[----:B------:R-:W-:Y:S05]  /*5160*/  BSYNC B1 ;  /* 0x0000000000017941 */ /* 0x000fea0003800000 */
.L_x_107:
        /* <DEDUP_REMOVED lines=12> */
.L_x_110:
[----:B------:R-:W-:Y:S05]  /*5230*/  BSYNC B1 ;  /* 0x0000000000017941 */ /* 0x000fea0003800000 */
.L_x_109:
        /* <DEDUP_REMOVED lines=12> */
.L_x_112:
[----:B------:R-:W-:Y:S05]  /*5300*/  BSYNC B1 ;  /* 0x0000000000017941 */ /* 0x000fea0003800000 */
.L_x_111:
        /* <DEDUP_REMOVED lines=12> */
.L_x_114:
[----:B------:R-:W-:Y:S05]  /*53d0*/  BSYNC B1 ;  /* 0x0000000000017941 */ /* 0x000fea0003800000 */
.L_x_113:
        /* <DEDUP_REMOVED lines=12> */
.L_x_116:
[----:B------:R-:W-:Y:S05]  /*54a0*/  BSYNC B1 ;  /* 0x0000000000017941 */ /* 0x000fea0003800000 */
.L_x_115:
        /* <DEDUP_REMOVED lines=12> */
.L_x_118:
[----:B------:R-:W-:Y:S05]  /*5570*/  BSYNC B1 ;  /* 0x0000000000017941 */ /* 0x000fea0003800000 */
.L_x_117:
        /* <DEDUP_REMOVED lines=12> */
.L_x_120:
[----:B------:R-:W-:Y:S05]  /*5640*/  BSYNC B1 ;  /* 0x0000000000017941 */ /* 0x000fea0003800000 */
.L_x_119:
        /* <DEDUP_REMOVED lines=12> */
.L_x_122:
[----:B------:R-:W-:Y:S05]  /*5710*/  BSYNC B1 ;  /* 0x0000000000017941 */ /* 0x000fea0003800000 */
.L_x_121:
        /* <DEDUP_REMOVED lines=12> */
.L_x_124:
[----:B------:R-:W-:Y:S05]  /*57e0*/  BSYNC B1 ;  /* 0x0000000000017941 */ /* 0x000fea0003800000 */
.L_x_123:
        /* <DEDUP_REMOVED lines=12> */
.L_x_126:
[----:B------:R-:W-:Y:S05]  /*58b0*/  BSYNC B1 ;  /* 0x0000000000017941 */ /* 0x000fea0003800000 */
.L_x_125:
        /* <DEDUP_REMOVED lines=12> */
.L_x_128:
[----:B------:R-:W-:Y:S05]  /*5980*/  BSYNC B1 ;  /* 0x0000000000017941 */ /* 0x000fea0003800000 */
.L_x_127:
        /* <DEDUP_REMOVED lines=12> */
.L_x_130:
[----:B------:R-:W-:Y:S05]  /*5a50*/  BSYNC B1 ;  /* 0x0000000000017941 */ /* 0x000fea0003800000 */
.L_x_129:
        /* <DEDUP_REMOVED lines=12> */
.L_x_132:
[----:B------:R-:W-:Y:S05]  /*5b20*/  BSYNC B1 ;  /* 0x0000000000017941 */ /* 0x000fea0003800000 */
.L_x_131:
        /* <DEDUP_REMOVED lines=12> */
.L_x_134:
[----:B------:R-:W-:Y:S05]  /*5bf0*/  BSYNC B1 ;  /* 0x0000000000017941 */ /* 0x000fea0003800000 */
.L_x_133:
        /* <DEDUP_REMOVED lines=12> */
.L_x_136:
[----:B------:R-:W-:Y:S05]  /*5cc0*/  BSYNC B1 ;  /* 0x0000000000017941 */ /* 0x000fea0003800000 */
.L_x_135:
        /* <DEDUP_REMOVED lines=12> */
.L_x_138:
[----:B------:R-:W-:Y:S05]  /*5d90*/  BSYNC B1 ;  /* 0x0000000000017941 */ /* 0x000fea0003800000 */
.L_x_137:
        /* <DEDUP_REMOVED lines=12> */
.L_x_140:
[----:B------:R-:W-:Y:S05]  /*5e60*/  BSYNC B1 ;  /* 0x0000000000017941 */ /* 0x000fea0003800000 */
.L_x_139:
        /* <DEDUP_REMOVED lines=12> */
.L_x_142:
[----:B------:R-:W-:Y:S05]  /*5f30*/  BSYNC B1 ;  /* 0x0000000000017941 */ /* 0x000fea0003800000 */
.L_x_141:
        /* <DEDUP_REMOVED lines=12> */
.L_x_144:
[----:B------:R-:W-:Y:S05]  /*6000*/  BSYNC B1 ;  /* 0x0000000000017941 */ /* 0x000fea0003800000 */
.L_x_143:
        /* <DEDUP_REMOVED lines=12> */
.L_x_146:
[----:B------:R-:W-:Y:S05]  /*60d0*/  BSYNC B1 ;  /* 0x0000000000017941 */ /* 0x000fea0003800000 */
.L_x_145:
        /* <DEDUP_REMOVED lines=12> */
.L_x_148:
[----:B------:R-:W-:Y:S05]  /*61a0*/  BSYNC B1 ;  /* 0x0000000000017941 */ /* 0x000fea0003800000 */
.L_x_147:
        /* <DEDUP_REMOVED lines=12> */
.L_x_150:
[----:B------:R-:W-:Y:S05]  /*6270*/  BSYNC B1 ;  /* 0x0000000000017941 */ /* 0x000fea0003800000 */
.L_x_149:
        /* <DEDUP_REMOVED lines=12> */
.L_x_152:
[----:B------:R-:W-:Y:S05]  /*6340*/  BSYNC B1 ;  /* 0x0000000000017941 */ /* 0x000fea0003800000 */
.L_x_151:
        /* <DEDUP_REMOVED lines=12> */
.L_x_154:
[----:B------:R-:W-:Y:S05]  /*6410*/  BSYNC B1 ;  /* 0x0000000000017941 */ /* 0x000fea0003800000 */
.L_x_153:
        /* <DEDUP_REMOVED lines=12> */
.L_x_156:
[----:B------:R-:W-:Y:S05]  /*64e0*/  BSYNC B1 ;  /* 0x0000000000017941 */ /* 0x000fea0003800000 */
.L_x_155:
        /* <DEDUP_REMOVED lines=8> */
[----:B0-----:R-:W-:-:S05]  /*6570*/  F2FP.SATFINITE.E4M3.F32.PACK_AB_MERGE_C R19, RZ, R20, RZ ;  /* 0x00000014ff13723e */ /* 0x001fca00048070ff */
[----:B------:R0:W-:Y:S01]  /*6580*/  @!P4 STG.E.U8 desc[UR16][R10.64+0x70], R19 ;  /* 0x000070130a00c986 */ /* 0x0001e2000c101110 */
[----:B------:R-:W-:Y:S05]  /*6590*/  @P3 BRA `(.L_x_158) ;  /* 0x0000000000043947 */ /* 0x000fea0003800000 */
[----:B------:R0:W5:Y:S02]  /*65a0*/  LDG.E.U8 R7, desc[UR16][R26.64+0x71] ;  /* 0x000071101a077981 */ /* 0x000164000c1e1100 */
.L_x_158:
[----:B------:R-:W-:Y:S05]  /*65b0*/  BSYNC B1 ;  /* 0x0000000000017941 */ /* 0x000fea0003800000 */
.L_x_157:
[----:B-----5:R-:W-:Y:S01]  /*65c0*/  LOP3.LUT R7, R7, 0xff, RZ, 0xc0, !PT ;  /* 0x000000ff07077812 */ /* 0x020fe200078ec0ff */
[----:B------:R-:W-:Y:S01]  /*65d0*/  BSSY B1, `(.L_x_159) ;  /* 0x000000b000017945 */ /* 0x000fe20003800000 */
[----:B------:R-:W-:Y:S02]  /*65e0*/  ISETP.LT.OR P4, PT, R29, 0x79, !P0 ;  /* 0x000000791d00780c */ /* 0x000fe40004781670 */
[----:B------:R-:W-:-:S05]  /*65f0*/  F2FP.F16.E4M3.UNPACK_B R7, R7 ;  /* 0x00000007ff07723e */ /* 0x000fca00020006ff */
[----:B------:R-:W-:-:S05]  /*6600*/  HADD2.F32 R20, -RZ, R7.H0_H0 ;  /* 0x20000007ff147230 */ /* 0x000fca0000004100 */
[----:B------:R-:W-:-:S04]  /*6610*/  FMUL R7, R20, R9 ;  /* 0x0000000914077220 */ /* 0x000fc80000400000 */
[----:B------:R-:W-:-:S05]  /*6620*/  FFMA R7, R18, R8, R7 ;  /* 0x0000000812077223 */ /* 0x000fca0000000007 */
[----:B0-----:R-:W-:Y:S02]  /*6630*/  F2FP.SATFINITE.E4M3.F32.PACK_AB_MERGE_C R19, RZ, R7, RZ ;  /* 0x00000007ff13723e */ /* 0x001fe400048070ff */
[----:B------:R-:W-:-:S03]  /*6640*/  PRMT R7, RZ, 0x7610, R7 ;  /* 0x00007610ff077816 */ /* 0x000fc60000000007 */
[----:B------:R0:W-:Y:S01]  /*6650*/  @!P3 STG.E.U8 desc[UR16][R10.64+0x71], R19 ;  /* 0x000071130a00b986 */ /* 0x0001e2000c101110 */
[----:B------:R-:W-:Y:S05]  /*6660*/  @P4 BRA `(.L_x_160) ;  /* 0x0000000000044947 */ /* 0x000fea0003800000 */
[----:B------:R0:W5:Y:S02]  /*6670*/  LDG.E.U8 R7, desc[UR16][R24.64+0x78] ;  /* 0x0000781018077981 */ /* 0x000164000c1e1100 */
.L_x_160:
[----:B------:R-:W-:Y:S05]  /*6680*/  BSYNC B1 ;  /* 0x0000000000017941 */ /* 0x000fea0003800000 */
.L_x_159:
        /* <DEDUP_REMOVED lines=12> */
.L_x_162:
[----:B------:R-:W-:Y:S05]  /*6750*/  BSYNC B1 ;  /* 0x0000000000017941 */ /* 0x000fea0003800000 */
.L_x_161:
        /* <DEDUP_REMOVED lines=12> */
.L_x_164:
[----:B------:R-:W-:Y:S05]  /*6820*/  BSYNC B1 ;  /* 0x0000000000017941 */ /* 0x000fea0003800000 */
.L_x_163:
[----:B-----5:R-:W-:Y:S01]  /*6830*/  LOP3.LUT R7, R7, 0xff, RZ, 0xc0, !PT ;  /* 0x000000ff07077812 */ /* 0x020fe200078ec0ff */
[----:B------:R-:W-:Y:S01]  /*6840*/  BSSY B1, `(.L_x_165) ;  /* 0x000000b000017945 */ /* 0x000fe20003800000 */
[----:B------:R-:W-:Y:S02]  /*6850*/  ISETP.LT.OR P1, PT, R29, 0x7a, !P1 ;  /* 0x0000007a1d00780c */ /* 0x000fe40004f21670 */
[----:B------:R-:W-:-:S05]  /*6860*/  F2FP.F16.E4M3.UNPACK_B R7, R7 ;  /* 0x00000007ff07723e */ /* 0x000fca00020006ff */
[----:B01----:R-:W-:Y:S01]  /*6870*/  HADD2.F32 R12, -RZ, R7.H0_H0 ;  /* 0x20000007ff0c7230 */ /* 0x003fe20000004100 */
[----:B------:R-:W-:-:S04]  /*6880*/  PRMT R7, RZ, 0x7610, R7 ;  /* 0x00007610ff077816 */ /* 0x000fc80000000007 */
[----:B------:R-:W-:-:S04]  /*6890*/  FMUL R12, R12, R9 ;  /* 0x000000090c0c7220 */ /* 0x000fc80000400000 */
[----:B------:R-:W-:-:S05]  /*68a0*/  FFMA R12, R17, R8, R12 ;  /* 0x00000008110c7223 */ /* 0x000fca000000000c */
[----:B------:R-:W-:-:S05]  /*68b0*/  F2FP.SATFINITE.E4M3.F32.PACK_AB_MERGE_C R13, RZ, R12, RZ ;  /* 0x0000000cff0d723e */ /* 0x000fca00048070ff */
[----:B------:R0:W-:Y:S01]  /*68c0*/  @!P3 STG.E.U8 desc[UR16][R10.64+0x78], R13 ;  /* 0x0000780d0a00b986 */ /* 0x0001e2000c101110 */
[----:B------:R-:W-:Y:S05]  /*68d0*/  @P1 BRA `(.L_x_166) ;  /* 0x0000000000041947 */ /* 0x000fea0003800000 */
[----:B------:R1:W5:Y:S02]  /*68e0*/  LDG.E.U8 R7, desc[UR16][R26.64+0x79] ;  /* 0x000079101a077981 */ /* 0x000364000c1e1100 */
.L_x_166:
[----:B------:R-:W-:Y:S05]  /*68f0*/  BSYNC B1 ;  /* 0x0000000000017941 */ /* 0x000fea0003800000 */
.L_x_165:
[----:B------:R-:W-:Y:S05]  /*6900*/  @P1 BRA `(.L_x_167) ;  /* 0x0000001000281947 */ /* 0x000fea0003800000 */
[----:B-----5:R-:W-:-:S04]  /*6910*/  LOP3.LUT R7, R7, 0xff, RZ, 0xc0, !PT ;  /* 0x000000ff07077812 */ /* 0x020fc800078ec0ff */
[----:B------:R-:W-:-:S05]  /*6920*/  F2FP.F16.E4M3.UNPACK_B R7, R7 ;  /* 0x00000007ff07723e */ /* 0x000fca00020006ff */
[----:B------:R-:W-:-:S05]  /*6930*/  HADD2.F32 R12, -RZ, R7.H0_H0 ;  /* 0x20000007ff0c7230 */ /* 0x000fca0000004100 */
[----:B------:R-:W-:-:S04]  /*6940*/  FMUL R7, R12, R9 ;  /* 0x000000090c077220 */ /* 0x000fc80000400000 */
[----:B------:R-:W-:-:S05]  /*6950*/  FFMA R7, R16, R8, R7 ;  /* 0x0000000810077223 */ /* 0x000fca0000000007 */
[----:B------:R-:W-:-:S05]  /*6960*/  F2FP.SATFINITE.E4M3.F32.PACK_AB_MERGE_C R7, RZ, R7, RZ ;  /* 0x00000007ff07723e */ /* 0x000fca00048070ff */
[----:B------:R0:W-:Y:S01]  /*6970*/  STG.E.U8 desc[UR16][R10.64+0x79], R7 ;  /* 0x000079070a007986 */ /* 0x0001e2000c101110 */
[----:B------:R-:W-:Y:S05]  /*6980*/  BRA `(.L_x_167) ;  /* 0x0000001000087947 */ /* 0x000fea0003800000 */
.L_x_38:
[----:B------:R-:W-:Y:S01]  /*6990*/  ISETP.GE.AND P1, PT, R36, 0x1, PT ;  /* 0x000000012400780c */ /* 0x000fe20003f26270 */
[-C--:B--2---:R-:W-:Y:S01]  /*69a0*/  FMUL R143, R143, R8.reuse ;  /* 0x000000088f8f7220 */ /* 0x084fe20000400000 */
[-C--:B------:R-:W-:Y:S01]  /*69b0*/  FMUL R138, R138, R8.reuse ;  /* 0x000000088a8a7220 */ /* 0x080fe20000400000 */
[----:B------:R-:W-:Y:S01]  /*69c0*/  ISETP.GE.AND P0, PT, R36, 0x9, PT ;  /* 0x000000092400780c */ /* 0x000fe20003f06270 */
[-C--:B------:R-:W-:Y:S01]  /*69d0*/  FMUL R141, R141, R8.reuse ;  /* 0x000000088d8d7220 */ /* 0x080fe20000400000 */
[C---:B------:R-:W-:Y:S01]  /*69e0*/  ISETP.LT.OR P4, PT, R29.reuse, 0x1, !P1 ;  /* 0x000000011d00780c */ /* 0x040fe20004f81670 */
[-C--:B------:R-:W-:Y:S01]  /*69f0*/  FMUL R136, R136, R8.reuse ;  /* 0x0000000888887220 */ /* 0x080fe20000400000 */
[----:B------:R-:W-:Y:S01]  /*6a00*/  ISETP.LT.OR P5, PT, R29, 0x2, !P1 ;  /* 0x000000021d00780c */ /* 0x000fe20004fa1670 */
[-C--:B------:R-:W-:Y:S01]  /*6a10*/  FMUL R139, R139, R8.reuse ;  /* 0x000000088b8b7220 */ /* 0x080fe20000400000 */
[----:B------:R-:W-:Y:S01]  /*6a20*/  F2FP.SATFINITE.E4M3.F32.PACK_AB_MERGE_C R143, RZ, R143, RZ ;  /* 0x0000008fff8f723e */ /* 0x000fe200048070ff */
[----:B------:R-:W-:Y:S01]  /*6a30*/  FMUL R134, R134, R8 ;  /* 0x0000000886867220 */ /* 0x000fe20000400000 */
[----:B------:R-:W-:Y:S01]  /*6a40*/  F2FP.SATFINITE.E4M3.F32.PACK_AB_MERGE_C R7, RZ, R138, RZ ;  /* 0x0000008aff07723e */ /* 0x000fe200048070ff */
[-C--:B------:R-:W-:Y:S01]  /*6a50*/  FMUL R137, R137, R8.reuse ;  /* 0x0000000889897220 */ /* 0x080fe20000400000 */
[C---:B------:R-:W-:Y:S01]  /*6a60*/  ISETP.LT.OR P3, PT, R29.reuse, 0x1, !P0 ;  /* 0x000000011d00780c */ /* 0x040fe20004761670 */
[-C--:B------:R-:W-:Y:S01]  /*6a70*/  FMUL R132, R132, R8.reuse ;  /* 0x0000000884847220 */ /* 0x080fe20000400000 */
[----:B------:R-:W-:Y:S01]  /*6a80*/  ISETP.LT.OR P6, PT, R29, 0xa, !P1 ;  /* 0x0000000a1d00780c */ /* 0x000fe20004fc1670 */
[-C--:B------:R-:W-:Y:S01]  /*6a90*/  FMUL R135, R135, R8.reuse ;  /* 0x0000000887877220 */ /* 0x080fe20000400000 */
[----:B------:R-:W-:Y:S01]  /*6aa0*/  F2FP.SATFINITE.E4M3.F32.PACK_AB_MERGE_C R141, RZ, R141, RZ ;  /* 0x0000008dff8d723e */ /* 0x000fe200048070ff */
[----:B------:R-:W-:Y:S01]  /*6ab0*/  @!P4 STG.E.U8 desc[UR16][R12.64], R143 ;  /* 0x0000008f0c00c986 */ /* 0x000fe2000c101110 */
[C---:B------:R-:W-:Y:S01]  /*6ac0*/  ISETP.LT.OR P4, PT, R29.reuse, 0x2, !P0 ;  /* 0x000000021d00780c */ /* 0x040fe20004781670 */
[----:B------:R-:W-:Y:S01]  /*6ad0*/  FMUL R130, R130, R8 ;  /* 0x0000000882827220 */ /* 0x000fe20000400000 */
[----:B------:R-:W-:Y:S01]  /*6ae0*/  F2FP.SATFINITE.E4M3.F32.PACK_AB_MERGE_C R25, RZ, R136, RZ ;  /* 0x00000088ff19723e */ /* 0x000fe200048070ff */
[----:B------:R0:W-:Y:S01]  /*6af0*/  @!P5 STG.E.U8 desc[UR16][R12.64+0x1], R7 ;  /* 0x000001070c00d986 */ /* 0x0001e2000c101110 */
[----:B------:R-:W-:Y:S01]  /*6b00*/  ISETP.LT.OR P5, PT, R29, 0x9, !P1 ;  /* 0x000000091d00780c */ /* 0x000fe20004fa1670 */
[-C--:B------:R-:W-:Y:S01]  /*6b10*/  FMUL R133, R133, R8.reuse ;  /* 0x0000000885857220 */ /* 0x080fe20000400000 */
[----:B------:R-:W-:Y:S01]  /*6b20*/  F2FP.SATFINITE.E4M3.F32.PACK_AB_MERGE_C R139, RZ, R139, RZ ;  /* 0x0000008bff8b723e */ /* 0x000fe200048070ff */
[----:B------:R-:W-:Y:S01]  /*6b30*/  @!P3 STG.E.U8 desc[UR16][R10.64], R141 ;  /* 0x0000008d0a00b986 */ /* 0x000fe2000c101110 */
[----:B------:R-:W-:Y:S01]  /*6b40*/  ISETP.LT.OR P3, PT, R29, 0x9, !P0 ;  /* 0x000000091d00780c */ /* 0x000fe20004761670 */
[-C--:B------:R-:W-:Y:S01]  /*6b50*/  FMUL R128, R128, R8.reuse ;  /* 0x0000000880807220 */ /* 0x080fe20000400000 */
[----:B------:R-:W-:Y:S01]  /*6b60*/  F2FP.SATFINITE.E4M3.F32.PACK_AB_MERGE_C R137, RZ, R137, RZ ;  /* 0x00000089ff89723e */ /* 0x000fe200048070ff */
[-C--:B------:R-:W-:Y:S01]  /*6b70*/  FMUL R131, R131, R8.reuse ;  /* 0x0000000883837220 */ /* 0x080fe20000400000 */
[----:B------:R-:W-:Y:S01]  /*6b80*/  F2FP.SATFINITE.E4M3.F32.PACK_AB_MERGE_C R135, RZ, R135, RZ ;  /* 0x00000087ff87723e */ /* 0x000fe200048070ff */
[----:B------:R1:W-:Y:S01]  /*6b90*/  @!P4 STG.E.U8 desc[UR16][R10.64+0x1], R25 ;  /* 0x000001190a00c986 */ /* 0x0003e2000c101110 */
[C---:B------:R-:W-:Y:S01]  /*6ba0*/  ISETP.LT.OR P4, PT, R29.reuse, 0xa, !P0 ;  /* 0x0000000a1d00780c */ /* 0x040fe20004781670 */
[----:B------:R-:W-:Y:S01]  /*6bb0*/  FMUL R126, R126, R8 ;  /* 0x000000087e7e7220 */ /* 0x000fe20000400000 */
[----:B0-----:R-:W-:Y:S01]  /*6bc0*/  F2FP.SATFINITE.E4M3.F32.PACK_AB_MERGE_C R7, RZ, R134, RZ ;  /* 0x00000086ff07723e */ /* 0x001fe200048070ff */
[----:B------:R-:W-:Y:S01]  /*6bd0*/  @!P5 STG.E.U8 desc[UR16][R12.64+0x8], R139 ;  /* 0x0000088b0c00d986 */ /* 0x000fe2000c101110 */
[----:B------:R-:W-:Y:S01]  /*6be0*/  ISETP.LT.OR P5, PT, R29, 0x11, !P1 ;  /* 0x000000111d00780c */ /* 0x000fe20004fa1670 */
[-C--:B------:R-:W-:Y:S01]  /*6bf0*/  FMUL R129, R129, R8.reuse ;  /* 0x0000000881817220 */ /* 0x080fe20000400000 */
[----:B------:R-:W-:Y:S01]  /*6c00*/  F2FP.SATFINITE.E4M3.F32.PACK_AB_MERGE_C R133, RZ, R133, RZ ;  /* 0x00000085ff85723e */ /* 0x000fe200048070ff */
[----:B------:R0:W-:Y:S01]  /*6c10*/  @!P6 STG.E.U8 desc[UR16][R12.64+0x9], R7 ;  /* 0x000009070c00e986 */ /* 0x0001e2000c101110 */
[----:B------:R-:W-:Y:S01]  /*6c20*/  ISETP.LT.OR P6, PT, R29, 0x12, !P1 ;  /* 0x000000121d00780c */ /* 0x000fe20004fc1670 */
[----:B------:R-:W-:Y:S01]  /*6c30*/  FMUL R124, R124, R8 ;  /* 0x000000087c7c7220 */ /* 0x000fe20000400000 */
[----:B------:R-:W-:Y:S01]  /*6c40*/  F2FP.SATFINITE.E4M3.F32.PACK_AB_MERGE_C R131, RZ, R131, RZ ;  /* 0x00000083ff83723e */ /* 0x000fe200048070ff */
[----:B------:R-:W-:Y:S01]  /*6c50*/  @!P3 STG.E.U8 desc[UR16][R10.64+0x8], R137 ;  /* 0x000008890a00b986 */ /* 0x000fe2000c101110 */
[----:B-1----:R-:W-:Y:S01]  /*6c60*/  F2FP.SATFINITE.E4M3.F32.PACK_AB_MERGE_C R25, RZ, R132, RZ ;  /* 0x00000084ff19723e */ /* 0x002fe200048070ff */
[-C--:B------:R-:W-:Y:S01]  /*6c70*/  FMUL R127, R127, R8.reuse ;  /* 0x000000087f7f7220 */ /* 0x080fe20000400000 */
[C---:B------:R-:W-:Y:S01]  /*6c80*/  ISETP.LT.OR P3, PT, R29.reuse, 0x11, !P0 ;  /* 0x000000111d00780c */ /* 0x040fe20004761670 */
[-C--:B------:R-:W-:Y:S01]  /*6c90*/  FMUL R122, R122, R8.reuse ;  /* 0x000000087a7a7220 */ /* 0x080fe20000400000 */
[----:B------:R-:W-:Y:S01]  /*6ca0*/  F2FP.SATFINITE.E4M3.F32.PACK_AB_MERGE_C R129, RZ, R129, RZ ;  /* 0x00000081ff81723e */ /* 0x000fe200048070ff */
[----:B------:R1:W-:Y:S01]  /*6cb0*/  @!P4 STG.E.U8 desc[UR16][R10.64+0x9], R25 ;  /* 0x000009190a00c986 */ /* 0x0003e2000c101110 */
[----:B------:R-:W-:Y:S01]  /*6cc0*/  ISETP.LT.OR P4, PT, R29, 0x12, !P0 ;  /* 0x000000121d00780c */ /* 0x000fe20004781670 */
[----:B------:R-:W-:Y:S01]  /*6cd0*/  FMUL R125, R125, R8 ;  /* 0x000000087d7d7220 */ /* 0x000fe20000400000 */
[----:B0-----:R-:W-:Y:S01]  /*6ce0*/  F2FP.SATFINITE.E4M3.F32.PACK_AB_MERGE_C R7, RZ, R130, RZ ;  /* 0x00000082ff07723e */ /* 0x001fe200048070ff */
[----:B------:R-:W-:Y:S01]  /*6cf0*/  @!P5 STG.E.U8 desc[UR16][R12.64+0x10], R135 ;  /* 0x000010870c00d986 */ /* 0x000fe2000c101110 */
[C---:B------:R-:W-:Y:S01]  /*6d00*/  ISETP.LT.OR P5, PT, R29.reuse, 0x19, !P1 ;  /* 0x000000191d00780c */ /* 0x040fe20004fa1670 */
[-C--:B------:R-:W-:Y:S01]  /*6d10*/  FMUL R120, R120, R8.reuse ;  /* 0x0000000878787220 */ /* 0x080fe20000400000 */
[----:B------:R-:W-:Y:S01]  /*6d20*/  F2FP.SATFINITE.E4M3.F32.PACK_AB_MERGE_C R127, RZ, R127, RZ ;  /* 0x0000007fff7f723e */ /* 0x000fe200048070ff */
[----:B------:R0:W-:Y:S01]  /*6d30*/  @!P6 STG.E.U8 desc[UR16][R12.64+0x11], R7 ;  /* 0x000011070c00e986 */ /* 0x0001e2000c101110 */
[----:B------:R-:W-:Y:S01]  /*6d40*/  ISETP.LT.OR P6, PT, R29, 0x1a, !P1 ;  /* 0x0000001a1d00780c */ /* 0x000fe20004fc1670 */
[-C--:B------:R-:W-:Y:S01]  /*6d50*/  FMUL R123, R123, R8.reuse ;  /* 0x000000087b7b7220 */ /* 0x080fe20000400000 */
[----:B------:R-:W-:Y:S01]  /*6d60*/  FMUL R118, R118, R8 ;  /* 0x0000000876767220 */ /* 0x000fe20000400000 */
[----:B-1----:R-:W-:Y:S01]  /*6d70*/  F2FP.SATFINITE.E4M3.F32.PACK_AB_MERGE_C R25, RZ, R128, RZ ;  /* 0x00000080ff19723e */ /* 0x002fe200048070ff */
[----:B------:R-:W-:Y:S01]  /*6d80*/  @!P3 STG.E.U8 desc[UR16][R10.64+0x10], R133 ;  /* 0x000010850a00b986 */ /* 0x000fe2000c101110 */
[----:B------:R-:W-:Y:S01]  /*6d90*/  ISETP.LT.OR P3, PT, R29, 0x19, !P0 ;  /* 0x000000191d00780c */ /* 0x000fe20004761670 */
        /* <DEDUP_REMOVED lines=35> */
[----:B------:R-:W-:Y:S01]  /*6fd0*/  ISETP.LT.OR P3, PT, R29, 0x29, !P0 ;  /* 0x000000291d00780c */ /* 0x000fe20004761670 */
[-C--:B------:R-:W-:Y:S01]  /*6fe0*/  FMUL R111, R111, R8.reuse ;  /* 0x000000086f6f7220 */ /* 0x080fe20000400000 */
[-C--:B------:R-:W-:Y:S01]  /*6ff0*/  FMUL R106, R106, R8.reuse ;  /* 0x000000086a6a7220 */ /* 0x080fe20000400000 */
        /* <DEDUP_REMOVED lines=104> */
[----:B------:R-:W-:-:S02]  /*7680*/  ISETP.LT.OR P3, PT, R29, 0x59, !P0 ;  /* 0x000000591d00780c */ /* 0x000fc40004761670 */
[----:B------:R-:W-:Y:S01]  /*7690*/  F2FP.SATFINITE.E4M3.F32.PACK_AB_MERGE_C R21, RZ, R21, RZ ;  /* 0x00000015ff15723e */ /* 0x000fe200048070ff */
[----:B------:R1:W-:Y:S01]  /*76a0*/  @!P4 STG.E.U8 desc[UR16][R10.64+0x51], R25 ;  /* 0x000051190a00c986 */ /* 0x0003e2000c101110 */
[C---:B------:R-:W-:Y:S02]  /*76b0*/  ISETP.LT.OR P4, PT, R29.reuse, 0x5a, !P0 ;  /* 0x0000005a1d00780c */ /* 0x040fe40004781670 */
[----:B0-----:R-:W-:Y:S01]  /*76c0*/  F2FP.SATFINITE.E4M3.F32.PACK_AB_MERGE_C R7, RZ, R94, RZ ;  /* 0x0000005eff07723e */ /* 0x001fe200048070ff */
[----:B------:R-:W-:Y:S01]  /*76d0*/  @!P5 STG.E.U8 desc[UR16][R12.64+0x58], R99 ;  /* 0x000058630c00d986 */ /* 0x000fe2000c101110 */
[C---:B------:R-:W-:Y:S02]  /*76e0*/  ISETP.LT.OR P5, PT, R29.reuse, 0x61, !P1 ;  /* 0x000000611d00780c */ /* 0x040fe40004fa1670 */
[----:B------:R-:W-:Y:S01]  /*76f0*/  F2FP.SATFINITE.E4M3.F32.PACK_AB_MERGE_C R15, RZ, R15, RZ ;  /* 0x0000000fff0f723e */ /* 0x000fe200048070ff */
[----:B------:R0:W-:Y:S01]  /*7700*/  @!P6 STG.E.U8 desc[UR16][R12.64+0x59], R7 ;  /* 0x000059070c00e986 */ /* 0x0001e2000c101110 */
[----:B------:R-:W-:-:S02]  /*7710*/  ISETP.LT.OR P6, PT, R29, 0x62, !P1 ;  /* 0x000000621d00780c */ /* 0x000fc40004fc1670 */
[----:B------:R-:W-:Y:S01]  /*7720*/  F2FP.SATFINITE.E4M3.F32.PACK_AB_MERGE_C R17, RZ, R17, RZ ;  /* 0x00000011ff11723e */ /* 0x000fe200048070ff */
[----:B------:R-:W-:Y:S01]  /*7730*/  @!P3 STG.E.U8 desc[UR16][R10.64+0x58], R97 ;  /* 0x000058610a00b986 */ /* 0x000fe2000c101110 */
[----:B-1----:R-:W-:Y:S02]  /*7740*/  F2FP.SATFINITE.E4M3.F32.PACK_AB_MERGE_C R25, RZ, R92, RZ ;  /* 0x0000005cff19723e */ /* 0x002fe400048070ff */
[----:B------:R-:W-:-:S03]  /*7750*/  ISETP.LT.OR P3, PT, R29, 0x61, !P0 ;  /* 0x000000611d00780c */ /* 0x000fc60004761670 */
[----:B------:R1:W-:Y:S01]  /*7760*/  @!P4 STG.E.U8 desc[UR16][R10.64+0x59], R25 ;  /* 0x000059190a00c986 */ /* 0x0003e2000c101110 */
[C---:B------:R-:W-:Y:S02]  /*7770*/  ISETP.LT.OR P4, PT, R29.reuse, 0x62, !P0 ;  /* 0x000000621d00780c */ /* 0x040fe40004781670 */
[----:B0-----:R-:W-:Y:S01]  /*7780*/  F2FP.SATFINITE.E4M3.F32.PACK_AB_MERGE_C R7, RZ, R90, RZ ;  /* 0x0000005aff07723e */ /* 0x001fe200048070ff */
[----:B------:R-:W-:Y:S01]  /*7790*/  @!P5 STG.E.U8 desc[UR16][R12.64+0x60], R93 ;  /* 0x0000605d0c00d986 */ /* 0x000fe2000c101110 */
[----:B------:R-:W-:-:S03]  /*77a0*/  ISETP.LT.OR P5, PT, R29, 0x69, !P1 ;  /* 0x000000691d00780c */ /* 0x000fc60004fa1670 */
[----:B------:R0:W-:Y:S01]  /*77b0*/  @!P6 STG.E.U8 desc[UR16][R12.64+0x61], R7 ;  /* 0x000061070c00e986 */ /* 0x0001e2000c101110 */
[C---:B------:R-:W-:Y:S02]  /*77c0*/  ISETP.LT.OR P6, PT, R29.reuse, 0x6a, !P1 ;  /* 0x0000006a1d00780c */ /* 0x040fe40004fc1670 */
[----:B-1----:R-:W-:Y:S01]  /*77d0*/  F2FP.SATFINITE.E4M3.F32.PACK_AB_MERGE_C R25, RZ, R88, RZ ;  /* 0x00000058ff19723e */ /* 0x002fe200048070ff */
[----:B------:R-:W-:Y:S01]  /*77e0*/  @!P3 STG.E.U8 desc[UR16][R10.64+0x60], R95 ;  /* 0x0000605f0a00b986 */ /* 0x000fe2000c101110 */
        /* <DEDUP_REMOVED lines=11> */
[----:B------:R-:W-:Y:S01]  /*78a0*/  @!P4 STG.E.U8 desc[UR16][R10.64+0x69], R25 ;  /* 0x000069190a00c986 */ /* 0x000fe2000c101110 */
[C---:B------:R-:W-:Y:S02]  /*78b0*/  ISETP.LT.OR P4, PT, R29.reuse, 0x79, !P1 ;  /* 0x000000791d00780c */ /* 0x040fe40004f81670 */
[C---:B------:R-:W-:Y:S01]  /*78c0*/  ISETP.LT.OR P1, PT, R29.reuse, 0x7a, !P1 ;  /* 0x0000007a1d00780c */ /* 0x040fe20004f21670 */
[----:B------:R1:W-:Y:S01]  /*78d0*/  @!P5 STG.E.U8 desc[UR16][R12.64+0x70], R23 ;  /* 0x000070170c00d986 */ /* 0x0003e2000c101110 */
[C---:B------:R-:W-:Y:S02]  /*78e0*/  ISETP.LT.OR P5, PT, R29.reuse, 0x72, !P0 ;  /* 0x000000721d00780c */ /* 0x040fe400047a1670 */
[----:B0-----:R-:W-:Y:S01]  /*78f0*/  F2FP.SATFINITE.E4M3.F32.PACK_AB_MERGE_C R7, RZ, R18, RZ ;  /* 0x00000012ff07723e */ /* 0x001fe200048070ff */
[----:B------:R0:W-:Y:S01]  /*7900*/  @!P6 STG.E.U8 desc[UR16][R12.64+0x71], R19 ;  /* 0x000071130c00e986 */ /* 0x0001e2000c101110 */
[C---:B------:R-:W-:Y:S02]  /*7910*/  ISETP.LT.OR P6, PT, R29.reuse, 0x79, !P0 ;  /* 0x000000791d00780c */ /* 0x040fe400047c1670 */
[----:B------:R-:W-:Y:S01]  /*7920*/  ISETP.LT.OR P0, PT, R29, 0x7a, !P0 ;  /* 0x0000007a1d00780c */ /* 0x000fe20004701670 */
[----:B------:R2:W-:Y:S01]  /*7930*/  @!P3 STG.E.U8 desc[UR16][R10.64+0x70], R21 ;  /* 0x000070150a00b986 */ /* 0x0005e2000c101110 */
[----:B-1----:R-:W-:-:S05]  /*7940*/  F2FP.SATFINITE.E4M3.F32.PACK_AB_MERGE_C R23, RZ, R16, RZ ;  /* 0x00000010ff17723e */ /* 0x002fca00048070ff */
[----:B------:R2:W-:Y:S01]  /*7950*/  @!P5 STG.E.U8 desc[UR16][R10.64+0x71], R7 ;  /* 0x000071070a00d986 */ /* 0x0005e2000c101110 */
[----:B0-----:R-:W-:-:S03]  /*7960*/  F2FP.SATFINITE.E4M3.F32.PACK_AB_MERGE_C R19, RZ, R14, RZ ;  /* 0x0000000eff13723e */ /* 0x001fc600048070ff */
[----:B------:R2:W-:Y:S04]  /*7970*/  @!P4 STG.E.U8 desc[UR16][R12.64+0x78], R15 ;  /* 0x0000780f0c00c986 */ /* 0x0005e8000c101110 */
[----:B------:R2:W-:Y:S04]  /*7980*/  @!P1 STG.E.U8 desc[UR16][R12.64+0x79], R19 ;  /* 0x000079130c009986 */ /* 0x0005e8000c101110 */
[----:B------:R2:W-:Y:S04]  /*7990*/  @!P6 STG.E.U8 desc[UR16][R10.64+0x78], R17 ;  /* 0x000078110a00e986 */ /* 0x0005e8000c101110 */
[----:B------:R2:W-:Y:S02]  /*79a0*/  @!P0 STG.E.U8 desc[UR16][R10.64+0x79], R23 ;  /* 0x000079170a008986 */ /* 0x0005e4000c101110 */
.L_x_167:
[----:B------:R-:W-:Y:S05]  /*79b0*/  BSYNC B0 ;  /* 0x0000000000007941 */ /* 0x000fea0003800000 */
.L_x_37:
[----:B------:R-:W-:Y:S01]  /*79c0*/  ULDC UR6, c[0x0][0xc] ;  /* 0x0000030000067ab9 */ /* 0x000fe20000000800 */
[----:B------:R-:W-:Y:S01]  /*79d0*/  ULDC UR7, c[0x0][0x10] ;  /* 0x0000040000077ab9 */ /* 0x000fe20000000800 */
[----:B0-2--5:R-:W0:Y:S01]  /*79e0*/  LDC R7, c[0x0][0x14] ;  /* 0x00000500ff077b82 */ /* 0x025e220000000800 */
[----:B------:R-:W-:Y:S01]  /*79f0*/  UIMAD.WIDE.U32 UR6, UR6, UR7, URZ ;  /* 0x00000007060672a5 */ /* 0x000fe2000f8e003f */
[----:B----4-:R-:W-:Y:S01]  /*7a00*/  PRMT R10, RZ, 0x7610, R10 ;  /* 0x00007610ff0a7816 */ /* 0x010fe2000000000a */
[----:B------:R-:W-:-:S04]  /*7a10*/  IMAD.MOV.U32 R11, RZ, RZ, -0x1 ;  /* 0xffffffffff0b7424 */ /* 0x000fc800078e00ff */
[----:B0-----:R-:W-:-:S04]  /*7a20*/  IMAD.WIDE.U32 R2, R7, UR6, R2 ;  /* 0x0000000607027c25 */ /* 0x001fc8000f8e0002 */
[----:B------:R-:W-:Y:S01]  /*7a30*/  IMAD R7, R7, UR7, RZ ;  /* 0x0000000707077c24 */ /* 0x000fe2000f8e02ff */
[----:B------:R-:W-:Y:S02]  /*7a40*/  ULDC.64 UR6, c[0x0][0x650] ;  /* 0x0001940000067ab9 */ /* 0x000fe40000000a00 */
[----:B------:R-:W-:Y:S01]  /*7a50*/  ISETP.GE.U32.AND P0, PT, R2, UR6, PT ;  /* 0x0000000602007c0c */ /* 0x000fe2000bf06070 */
[----:B------:R-:W-:Y:S02]  /*7a60*/  IMAD.IADD R3, R3, 0x1, R7 ;  /* 0x0000000103037824 */ /* 0x000fe400078e0207 */
[----:B------:R-:W-:-:S03]  /*7a70*/  IMAD.MOV.U32 R7, RZ, RZ, -0x1 ;  /* 0xffffffffff077424 */ /* 0x000fc600078e00ff */
[----:B------:R-:W-:-:S13]  /*7a80*/  ISETP.GE.U32.AND.EX P0, PT, R3, UR7, PT, P0 ;  /* 0x0000000703007c0c */ /* 0x000fda000bf06100 */
[----:B------:R-:W-:Y:S05]  /*7a90*/  @P0 BRA `(.L_x_168) ;  /* 0x0000000400600947 */ /* 0x000fea0003800000 */
[----:B------:R-:W0:Y:S01]  /*7aa0*/  S2R R22, SR_CTAID.X ;  /* 0x0000000000167919 */ /* 0x000e220000002500 */
[----:B------:R-:W2:Y:S01]  /*7ab0*/  LDC.64 R16, c[0x0][0x628] ;  /* 0x00018a00ff107b82 */ /* 0x000ea20000000a00 */
[----:B------:R-:W-:Y:S01]  /*7ac0*/  ULDC UR6, c[0x0][0x150] ;  /* 0x0000540000067ab9 */ /* 0x000fe20000000800 */
[----:B------:R-:W-:Y:S01]  /*7ad0*/  IMAD.MOV.U32 R14, RZ, RZ, R2 ;  /* 0x000000ffff0e7224 */ /* 0x000fe200078e0002 */
[----:B------:R-:W4:Y:S01]  /*7ae0*/  S2R R24, SR_CTAID.Y ;  /* 0x0000000000187919 */ /* 0x000f220000002600 */
[----:B------:R-:W-:-:S04]  /*7af0*/  IMAD.MOV.U32 R15, RZ, RZ, R3 ;  /* 0x000000ffff0f7224 */ /* 0x000fc800078e0003 */
[----:B------:R-:W1:Y:S08]  /*7b00*/  LDC R25, c[0x0][0x144] ;  /* 0x00005100ff197b82 */ /* 0x000e700000000800 */
[----:B------:R-:W1:Y:S08]  /*7b10*/  LDC R18, c[0x0][0x630] ;  /* 0x00018c00ff127b82 */ /* 0x000e700000000800 */
[----:B------:R-:W1:Y:S01]  /*7b20*/  LDC.64 R20, c[0x0][0x620] ;  /* 0x00018800ff147b82 */ /* 0x000e620000000a00 */
[----:B--2---:R-:W-:-:S04]  /*7b30*/  ISETP.NE.U32.AND P0, PT, R16, RZ, PT ;  /* 0x000000ff1000720c */ /* 0x004fc80003f05070 */
[----:B------:R-:W-:Y:S02]  /*7b40*/  ISETP.NE.AND.EX P0, PT, R17, RZ, PT, P0 ;  /* 0x000000ff1100720c */ /* 0x000fe40003f05300 */
[----:B0-----:R-:W-:-:S05]  /*7b50*/  I2FP.F32.U32 R7, R22 ;  /* 0x0000001600077245 */ /* 0x001fca0000201000 */
[----:B------:R-:W-:-:S04]  /*7b60*/  FMUL R7, R7, UR6 ;  /* 0x0000000607077c20 */ /* 0x000fc80008400000 */
[----:B------:R0:W2:Y:S02]  /*7b70*/  F2I.U32.TRUNC.NTZ R23, R7 ;  /* 0x0000000700177305 */ /* 0x0000a4000020f000 */
[----:B----4-:R-:W-:Y:S05]  /*7b80*/  @!P0 BRA `(.L_x_169) ;  /* 0x0000000000288947 */ /* 0x010fea0003800000 */
[----:B0-----:R-:W0:Y:S02]  /*7b90*/  LDC R7, c[0x0][0x634] ;  /* 0x00018d00ff077b82 */ /* 0x001e240000000800 */
        /* <DEDUP_REMOVED lines=9> */
.L_x_169:
[-CC-:B-1----:R-:W-:Y:S01]  /*7c30*/  SHF.R.U64 R19, R14, R18.reuse, R15.reuse ;  /* 0x000000120e137219 */ /* 0x182fe2000000120f */
[----:B------:R-:W1:Y:S01]  /*7c40*/  LDC.64 R30, c[0x0][0x640] ;  /* 0x00019000ff1e7b82 */ /* 0x000e620000000a00 */
[----:B0-----:R-:W-:Y:S01]  /*7c50*/  SHF.R.U32.HI R7, RZ, R18, R15 ;  /* 0x00000012ff077219 */ /* 0x001fe2000001160f */
[----:B--2---:R-:W-:Y:S01]  /*7c60*/  IMAD.MOV R23, RZ, RZ, -R23 ;  /* 0x000000ffff177224 */ /* 0x004fe200078e0a17 */
[----:B------:R-:W-:Y:S01]  /*7c70*/  IADD3 R13, P0, RZ, -R19, RZ ;  /* 0x80000013ff0d7210 */ /* 0x000fe20007f1e0ff */
[----:B------:R-:W-:Y:S02]  /*7c80*/  ULDC UR6, c[0x0][0x154] ;  /* 0x0000550000067ab9 */ /* 0x000fe40000000800 */
[----:B------:R-:W-:Y:S02]  /*7c90*/  IMAD R25, R25, R23, R22 ;  /* 0x0000001719197224 */ /* 0x000fe400078e0216 */
[----:B------:R-:W0:Y:S01]  /*7ca0*/  LDC R14, c[0x0][0x618] ;  /* 0x00018600ff0e7b82 */ /* 0x000e220000000800 */
[----:B------:R-:W-:-:S02]  /*7cb0*/  IMAD.X R7, RZ, RZ, ~R7, P0 ;  /* 0x000000ffff077224 */ /* 0x000fc400000e0e07 */
[----:B------:R-:W-:-:S04]  /*7cc0*/  IMAD.WIDE.U32 R10, R13, R20, R2 ;  /* 0x000000140d0a7225 */ /* 0x000fc800078e0002 */
[----:B------:R-:W-:Y:S01]  /*7cd0*/  IMAD R12, R7, R20, RZ ;  /* 0x00000014070c7224 */ /* 0x000fe200078e02ff */
[----:B---3--:R-:W2:Y:S03]  /*7ce0*/  LDC R26, c[0x0][0x608] ;  /* 0x00018200ff1a7b82 */ /* 0x008ea60000000800 */
[----:B------:R-:W-:Y:S02]  /*7cf0*/  IMAD R7, R13, R21, R12 ;  /* 0x000000150d077224 */ /* 0x000fe400078e020c */
[----:B------:R-:W-:Y:S02]  /*7d00*/  IMAD.MOV.U32 R13, RZ, RZ, 0x1 ;  /* 0x00000001ff0d7424 */ /* 0x000fe400078e00ff */
[----:B------:R-:W-:Y:S01]  /*7d10*/  IMAD.IADD R7, R11, 0x1, R7 ;  /* 0x000000010b077824 */ /* 0x000fe200078e0207 */
[----:B------:R-:W3:Y:S01]  /*7d20*/  LDC R28, c[0x0][0x658] ;  /* 0x00019600ff1c7b82 */ /* 0x000ee20000000800 */
[----:B------:R-:W-:-:S02]  /*7d30*/  I2FP.F32.U32 R11, R24 ;  /* 0x00000018000b7245 */ /* 0x000fc40000201000 */
[----:B-1----:R-:W-:-:S03]  /*7d40*/  ISETP.NE.U32.AND P0, PT, R30, RZ, PT ;  /* 0x000000ff1e00720c */ /* 0x002fc60003f05070 */
[----:B------:R-:W-:Y:S01]  /*7d50*/  FMUL R12, R11, UR6 ;  /* 0x000000060b0c7c20 */ /* 0x000fe20008400000 */
[----:B------:R-:W-:Y:S01]  /*7d60*/  ISETP.NE.AND.EX P0, PT, R31, RZ, PT, P0 ;  /* 0x000000ff1f00720c */ /* 0x000fe20003f05300 */
[----:B------:R-:W1:Y:S01]  /*7d70*/  LDC R23, c[0x0][0x148] ;  /* 0x00005200ff177b82 */ /* 0x000e620000000800 */
[-CC-:B0-----:R-:W-:Y:S01]  /*7d80*/  SHF.R.U64 R18, R10, R14.reuse, R7.reuse ;  /* 0x0000000e0a127219 */ /* 0x181fe20000001207 */
[----:B------:R0:W4:Y:S01]  /*7d90*/  F2I.U32.TRUNC.NTZ R20, R12 ;  /* 0x0000000c00147305 */ /* 0x000122000020f000 */
[----:B------:R-:W-:Y:S01]  /*7da0*/  SHF.R.U32.HI R7, RZ, R14, R7 ;  /* 0x0000000eff077219 */ /* 0x000fe20000011607 */
[----:B------:R-:W-:-:S04]  /*7db0*/  IMAD.MOV.U32 R11, RZ, RZ, -0x1 ;  /* 0xffffffffff0b7424 */ /* 0x000fc800078e00ff */
[----:B------:R-:W0:Y:S01]  /*7dc0*/  LDC R22, c[0x0][0x600] ;  /* 0x00018000ff167b82 */ /* 0x000e220000000800 */
[-CC-:B--2---:R-:W-:Y:S02]  /*7dd0*/  SHF.R.U64 R16, R18, R26.reuse, R7.reuse ;  /* 0x0000001a12107219 */ /* 0x184fe40000001207 */
[----:B------:R-:W-:-:S05]  /*7de0*/  SHF.R.U32.HI R7, RZ, R26, R7 ;  /* 0x0000001aff077219 */ /* 0x000fca0000011607 */
[----:B------:R-:W2:Y:S01]  /*7df0*/  LDC R29, c[0x0][0x648] ;  /* 0x00019200ff1d7b82 */ /* 0x000ea20000000800 */
[-C--:B---3--:R-:W-:Y:S02]  /*7e00*/  SHF.L.U32 R10, R11, R28.reuse, RZ ;  /* 0x0000001c0b0a7219 */ /* 0x088fe400000006ff */
[--C-:B------:R-:W-:Y:S02]  /*7e10*/  SHF.R.U64 R21, R16, R28, R7.reuse ;  /* 0x0000001c10157219 */ /* 0x100fe40000001207 */
[----:B------:R-:W-:Y:S02]  /*7e20*/  LOP3.LUT R27, RZ, R10, RZ, 0x33, !PT ;  /* 0x0000000aff1b7212 */ /* 0x000fe400078e33ff */
[-C--:B------:R-:W-:Y:S01]  /*7e30*/  SHF.R.U32.HI R11, RZ, R28.reuse, R7 ;  /* 0x0000001cff0b7219 */ /* 0x080fe20000011607 */
[----:B------:R-:W3:Y:S01]  /*7e40*/  LDC R32, c[0x0][0x638] ;  /* 0x00018e00ff207b82 */ /* 0x000ee20000000800 */
[----:B------:R-:W-:Y:S01]  /*7e50*/  SHF.L.U32 R26, R13, R28, RZ ;  /* 0x0000001c0d1a7219 */ /* 0x000fe200000006ff */
[----:B------:R-:W-:-:S06]  /*7e60*/  IMAD.MOV.U32 R10, RZ, RZ, R21 ;  /* 0x000000ffff0a7224 */ /* 0x000fcc00078e0015 */
[----:B------:R-:W0:Y:S01]  /*7e70*/  LDC R33, c[0x0][0x610] ;  /* 0x00018400ff217b82 */ /* 0x000e220000000800 */
[----:B----4-:R-:W-:Y:S05]  /*7e80*/  @!P0 BRA `(.L_x_170) ;  /* 0x0000000000288947 */ /* 0x010fea0003800000 */
[----:B------:R-:W4:Y:S02]  /*7e90*/  LDC R10, c[0x0][0x64c] ;  /* 0x00019300ff0a7b82 */ /* 0x000f240000000800 */
[----:B----4-:R-:W-:-:S05]  /*7ea0*/  IADD3 R7, P0, R21, R10, RZ ;  /* 0x0000000a15077210 */ /* 0x010fca0007f1e0ff */
[----:B------:R-:W-:-:S04]  /*7eb0*/  IMAD.X R17, RZ, RZ, R11, P0 ;  /* 0x000000ffff117224 */ /* 0x000fc800000e060b */
[----:B------:R-:W-:-:S04]  /*7ec0*/  IMAD.WIDE.U32 R10, R17, R30, RZ ;  /* 0x0000001e110a7225 */ /* 0x000fc800078e00ff */
[----:B0-----:R-:W-:-:S04]  /*7ed0*/  IMAD.WIDE.U32 R12, P0, R7, R31, R10 ;  /* 0x0000001f070c7225 */ /* 0x001fc8000780000a */
[----:B------:R-:W-:-:S04]  /*7ee0*/  IMAD.WIDE.U32 R10, R7, R30, RZ ;  /* 0x0000001e070a7225 */ /* 0x000fc800078e00ff */
[----:B------:R-:W-:Y:S01]  /*7ef0*/  IMAD.X R15, RZ, RZ, RZ, P0 ;  /* 0x000000ffff0f7224 */ /* 0x000fe200000e06ff */
[----:B------:R-:W-:Y:S01]  /*7f00*/  IADD3 RZ, P0, R11, R12, RZ ;  /* 0x0000000c0bff7210 */ /* 0x000fe20007f1e0ff */
[----:B------:R-:W-:-:S04]  /*7f10*/  IMAD.MOV.U32 R14, RZ, RZ, R13 ;  /* 0x000000ffff0e7224 */ /* 0x000fc800078e000d */
[----:B------:R-:W-:-:S08]  /*7f20*/  IMAD.WIDE.U32.X R10, R17, R31, R14, P0 ;  /* 0x0000001f110a7225 */ /* 0x000fd000000e040e */
.L_x_170:
[----:B--2---:R-:W-:Y:S01]  /*7f30*/  SHF.R.U64 R7, R10, R29, R11 ;  /* 0x0000001d0a077219 */ /* 0x004fe2000000120b */
[----:B0-----:R-:W-:Y:S01]  /*7f40*/  VIADD R11, R22, 0xffffffff ;  /* 0xffffffff160b7836 */ /* 0x001fe20000000000 */
[----:B------:R-:W-:Y:S01]  /*7f50*/  LOP3.LUT R28, R16, R27, RZ, 0xc0, !PT ;  /* 0x0000001b101c7212 */ /* 0x000fe200078ec0ff */
[----:B------:R-:W-:Y:S02]  /*7f60*/  IMAD.MOV R20, RZ, RZ, -R20 ;  /* 0x000000ffff147224 */ /* 0x000fe400078e0a14 */
[----:B------:R-:W-:Y:S01]  /*7f70*/  IMAD.MOV R10, RZ, RZ, -R7 ;  /* 0x000000ffff0a7224 */ /* 0x000fe200078e0a07 */
[----:B------:R-:W-:Y:S01]  /*7f80*/  LOP3.LUT R18, R18, R11, RZ, 0xc0, !PT ;  /* 0x0000000b12127212 */ /* 0x000fe200078ec0ff */
[----:B------:R-:W-:Y:S02]  /*7f90*/  IMAD R28, R26, R7, R28 ;  /* 0x000000071a1c7224 */ /* 0x000fe400078e021c */
[----:B-1----:R-:W-:Y:S02]  /*7fa0*/  @P2 IMAD R25, R23, R20, R24 ;  /* 0x0000001417192224 */ /* 0x002fe400078e0218 */
[----:B---3--:R-:W-:-:S02]  /*7fb0*/  IMAD R7, R10, R32, R21 ;  /* 0x000000200a077224 */ /* 0x008fc400078e0215 */
[----:B------:R-:W-:Y:S02]  /*7fc0*/  IMAD R28, R28, R33, R25 ;  /* 0x000000211c1c7224 */ /* 0x000fe400078e0219 */
[----:B------:R-:W-:Y:S02]  /*7fd0*/  IMAD R7, R7, R22, R18 ;  /* 0x0000001607077224 */ /* 0x000fe400078e0212 */
[----:B------:R-:W-:-:S03]  /*7fe0*/  IMAD.MOV.U32 R10, RZ, RZ, 0x1 ;  /* 0x00000001ff0a7424 */ /* 0x000fc600078e00ff */
[----:B------:R-:W-:Y:S02]  /*7ff0*/  SEL R11, R7, R28, !P2 ;  /* 0x0000001c070b7207 */ /* 0x000fe40005000000 */
[----:B------:R-:W-:Y:S01]  /*8000*/  SEL R28, R28, R7, !P2 ;  /* 0x000000071c1c7207 */ /* 0x000fe20005000000 */
[----:B------:R-:W-:-:S07]  /*8010*/  IMAD.MOV.U32 R7, RZ, RZ, R19 ;  /* 0x000000ffff077224 */ /* 0x000fce00078e0013 */
.L_x_168:
[----:B------:R-:W-:Y:S01]  /*8020*/  LOP3.LUT P0, RZ, R10, 0xff, RZ, 0xc0, !PT ;  /* 0x000000ff0aff7812 */ /* 0x000fe2000780c0ff */
[----:B------:R-:W-:-:S12]  /*8030*/  IMAD.MOV.U32 R10, RZ, RZ, R28 ;  /* 0x000000ffff0a7224 */ /* 0x000fd800078e001c */
[----:B------:R-:W-:Y:S05]  /*8040*/  @P0 BRA `(.L_x_171) ;  /* 0xffffff9000780947 */ /* 0x000fea000383ffff */
[----:B------:R-:W-:Y:S05]  /*8050*/  EXIT ;  /* 0x000000000000794d */ /* 0x000fea0003800000 */
.L_x_7:
[----:B0-----:R-:W-:Y:S01]  /*8060*/  ULDC.64 UR4, c[0x0][0x650] ;  /* 0x0001940000047ab9 */ /* 0x001fe20000000a00 */
        /* <DEDUP_REMOVED lines=25> */
.L_x_173:
[----:B------:R-:W0:Y:S01]  /*8200*/  LDC.64 R28, c[0x0][0x640] ;  /* 0x00019000ff1c7b82 */ /* 0x000e220000000a00 */
[-CC-:B------:R-:W-:Y:S01]  /*8210*/  SHF.R.U64 R21, R16, R6.reuse, R17.reuse ;  /* 0x0000000610157219 */ /* 0x180fe20000001211 */
[----:B------:R-:W-:Y:S01]  /*8220*/  IMAD.MOV.U32 R31, RZ, RZ, 0x1 ;  /* 0x00000001ff1f7424 */ /* 0x000fe200078e00ff */
[----:B------:R-:W-:Y:S02]  /*8230*/  SHF.R.U32.HI R5, RZ, R6, R17 ;  /* 0x00000006ff057219 */ /* 0x000fe40000011611 */
        /* <DEDUP_REMOVED lines=9> */
[----:B0-----:R-:W-:Y:S01]  /*82d0*/  ISETP.NE.U32.AND P0, PT, R28, RZ, PT ;  /* 0x000000ff1c00720c */ /* 0x001fe20003f05070 */
[----:B------:R-:W-:-:S03]  /*82e0*/  IMAD.MOV.U32 R11, RZ, RZ, -0x1 ;  /* 0xffffffffff0b7424 */ /* 0x000fc600078e00ff */
[----:B------:R-:W-:Y:S02]  /*82f0*/  ISETP.NE.AND.EX P0, PT, R29, RZ, PT, P0 ;  /* 0x000000ff1d00720c */ /* 0x000fe40003f05300 */
[----:B------:R-:W0:Y:S01]  /*8300*/  LDC R24, c[0x0][0x600] ;  /* 0x00018000ff187b82 */ /* 0x000e220000000800 */
[-CC-:B-1----:R-:W-:Y:S02]  /*8310*/  SHF.R.U64 R18, R10, R14.reuse, R5.reuse ;  /* 0x0000000e0a127219 */ /* 0x182fe40000001205 */
[----:B------:R-:W-:-:S05]  /*8320*/  SHF.R.U32.HI R5, RZ, R14, R5 ;  /* 0x0000000eff057219 */ /* 0x000fca0000011605 */
        /* <DEDUP_REMOVED lines=21> */
.L_x_174:
[----:B-1----:R-:W-:Y:S01]  /*8480*/  SHF.R.U64 R6, R10, R25, R11 ;  /* 0x000000190a067219 */ /* 0x002fe2000000120b */
[----:B0-----:R-:W-:Y:S01]  /*8490*/  VIADD R11, R24, 0xffffffff ;  /* 0xffffffff180b7836 */ /* 0x001fe20000000000 */
[----:B------:R-:W-:Y:S01]  /*84a0*/  SHF.L.U32 R9, R31, R26, RZ ;  /* 0x0000001a1f097219 */ /* 0x000fe200000006ff */
[----:B------:R-:W-:Y:S01]  /*84b0*/  @P2 IMAD R12, R13, R20, R8 ;  /* 0x000000140d0c2224 */ /* 0x000fe200078e0208 */
[----:B------:R-:W-:Y:S01]  /*84c0*/  LOP3.LUT R5, R22, R33, RZ, 0xc0, !PT ;  /* 0x0000002116057212 */ /* 0x000fe200078ec0ff */
[----:B------:R-:W-:Y:S01]  /*84d0*/  IMAD.MOV R10, RZ, RZ, -R6 ;  /* 0x000000ffff0a7224 */ /* 0x000fe200078e0a06 */
[----:B------:R-:W-:Y:S01]  /*84e0*/  LOP3.LUT R18, R18, R11, RZ, 0xc0, !PT ;  /* 0x0000000b12127212 */ /* 0x000fe200078ec0ff */
[----:B------:R-:W-:Y:S02]  /*84f0*/  IMAD.MOV.U32 R8, RZ, RZ, 0x1 ;  /* 0x00000001ff087424 */ /* 0x000fe400078e00ff */
[----:B------:R-:W-:Y:S02]  /*8500*/  IMAD R9, R9, R6, R5 ;  /* 0x0000000609097224 */ /* 0x000fe400078e0205 */
[----:B--2---:R-:W-:-:S02]  /*8510*/  IMAD R5, R10, R27, R23 ;  /* 0x0000001b0a057224 */ /* 0x004fc400078e0217 */
[----:B---3--:R-:W-:Y:S02]  /*8520*/  IMAD R6, R9, R30, R12 ;  /* 0x0000001e09067224 */ /* 0x008fe400078e020c */
[----:B------:R-:W-:Y:S01]  /*8530*/  IMAD R9, R5, R24, R18 ;  /* 0x0000001805097224 */ /* 0x000fe200078e0212 */
[----:B------:R-:W-:Y:S01]  /*8540*/  PRMT R5, R8, 0x7610, R5 ;  /* 0x0000761008057816 */ /* 0x000fe20000000005 */
[----:B------:R-:W-:-:S03]  /*8550*/  IMAD.MOV.U32 R16, RZ, RZ, R21 ;  /* 0x000000ffff107224 */ /* 0x000fc600078e0015 */
[----:B------:R-:W-:Y:S02]  /*8560*/  SEL R17, R9, R6, !P2 ;  /* 0x0000000609117207 */ /* 0x000fe40005000000 */
[----:B------:R-:W-:-:S07]  /*8570*/  SEL R6, R6, R9, !P2 ;  /* 0x0000000906067207 */ /* 0x000fce0005000000 */
.L_x_172:
[----:B------:R-:W-:-:S08]  /*8580*/  NOP ;  /* 0x0000000000007918 */ /* 0x000fd00000000000 */
[----:B------:R-:W0:-:S00]  /*8590*/  USETMAXREG.DEALLOC.CTAPOOL 0x28 ;  /* 0x00000028000079c8 */ /* 0x000e0000080e0500 */
[----:B0-----:R-:W-:-:S13]  /*85a0*/  ISETP.NE.AND P0, PT, R7, RZ, PT ;  /* 0x000000ff0700720c */ /* 0x001fda0003f05270 */
[----:B------:R-:W-:Y:S05]  /*85b0*/  @P0 EXIT ;  /* 0x000000000000094d */ /* 0x000fea0003800000 */
[----:B------:R-:W-:Y:S01]  /*85c0*/  LOP3.LUT P0, RZ, R5, 0xff, RZ, 0xc0, !PT ;  /* 0x000000ff05ff7812 */ /* 0x000fe2000780c0ff */
[----:B------:R-:W-:Y:S02]  /*85d0*/  IMAD.MOV.U32 R11, RZ, RZ, 0x1 ;  /* 0x00000001ff0b7424 */ /* 0x000fe400078e00ff */
[----:B------:R-:W-:-:S10]  /*85e0*/  IMAD.MOV.U32 R15, RZ, RZ, RZ ;  /* 0x000000ffff0f7224 */ /* 0x000fd400078e00ff */
[----:B------:R-:W-:Y:S05]  /*85f0*/  @!P0 BRA `(.L_x_175) ;  /* 0x0000000c00388947 */ /* 0x000fea0003800000 */
[----:B------:R-:W0:Y:S01]  /*8600*/  LDC R5, c[0x0][0x28c] ;  /* 0x0000a300ff057b82 */ /* 0x000e220000000800 */
[----:B------:R-:W-:Y:S01]  /*8610*/  ULDC UR6, c[0x0][0x658] ;  /* 0x0001960000067ab9 */ /* 0x000fe20000000800 */
[----:B------:R-:W-:Y:S01]  /*8620*/  UMOV UR9, 0xffffffff ;  /* 0xffffffff00097882 */ /* 0x000fe20000000000 */
[----:B------:R-:W-:Y:S01]  /*8630*/  ULDC UR8, c[0x0][0xc] ;  /* 0x0000030000087ab9 */ /* 0x000fe20000000800 */
[----:B------:R-:W-:Y:S01]  /*8640*/  USHF.L.U32 UR11, UR9, UR6, URZ ;  /* 0x00000006090b7299 */ /* 0x000fe2000800063f */
[----:B------:R-:W-:Y:S01]  /*8650*/  BSSY B0, `(.L_x_175) ;  /* 0x00000c8000007945 */ /* 0x000fe20003800000 */
[----:B------:R-:W-:Y:S01]  /*8660*/  UMOV UR10, 0x1 ;  /* 0x00000001000a7882 */ /* 0x000fe20000000000 */
[----:B------:R-:W-:Y:S01]  /*8670*/  ULDC UR9, c[0x0][0x10] ;  /* 0x0000040000097ab9 */ /* 0x000fe20000000800 */
[----:B------:R-:W1:Y:S01]  /*8680*/  S2UR UR4, SR_CgaCtaId ;  /* 0x00000000000479c3 */ /* 0x000e620000008800 */
[----:B------:R-:W-:Y:S01]  /*8690*/  UIMAD.WIDE.U32 UR8, UR8, UR9, URZ ;  /* 0x00000009080872a5 */ /* 0x000fe2000f8e003f */
[----:B------:R-:W-:Y:S01]  /*86a0*/  IMAD.MOV.U32 R13, RZ, RZ, 0x1 ;  /* 0x00000001ff0d7424 */ /* 0x000fe200078e00ff */
[----:B------:R-:W-:Y:S01]  /*86b0*/  USHF.L.U32 UR6, UR10, UR6, URZ ;  /* 0x000000060a067299 */ /* 0x000fe2000800063f */
[----:B------:R-:W-:Y:S01]  /*86c0*/  LOP3.LUT R14, R4, 0x2, RZ, 0xfc, !PT ;  /* 0x00000002040e7812 */ /* 0x000fe200078efcff */
[----:B------:R-:W-:Y:S01]  /*86d0*/  IMAD.MOV.U32 R11, RZ, RZ, 0x1 ;  /* 0x00000001ff0b7424 */ /* 0x000fe200078e00ff */
[----:B------:R-:W-:Y:S01]  /*86e0*/  ULDC UR10, c[0x0][0x14] ;  /* 0x00000500000a7ab9 */ /* 0x000fe20000000800 */
[----:B------:R-:W-:Y:S01]  /*86f0*/  IMAD.MOV.U32 R15, RZ, RZ, RZ ;  /* 0x000000ffff0f7224 */ /* 0x000fe200078e00ff */
[----:B------:R-:W-:-:S02]  /*8700*/  UIMAD.WIDE.U32 UR22, UR8, UR10, URZ ;  /* 0x0000000a081672a5 */ /* 0x000fc4000f8e003f */
[----:B------:R-:W-:Y:S01]  /*8710*/  UIMAD UR13, UR9, UR10, URZ ;  /* 0x0000000a090d72a4 */ /* 0x000fe2000f8e023f */
[----:B------:R-:W-:Y:S01]  /*8720*/  ULDC UR5, c[0x0][0x600] ;  /* 0x0001800000057ab9 */ /* 0x000fe20000000800 */
[----:B------:R-:W-:Y:S02]  /*8730*/  ULOP3.LUT UR19, URZ, UR11, URZ, 0x33, !UPT ;  /* 0x0000000b3f137292 */ /* 0x000fe4000f8e333f */
[----:B------:R-:W-:Y:S01]  /*8740*/  UIADD3 UR5, UR5, -0x1, URZ ;  /* 0xffffffff05057890 */ /* 0x000fe2000fffe03f */
[----:B0-----:R-:W-:Y:S01]  /*8750*/  VIADD R5, R5, 0x7f ;  /* 0x0000007f05057836 */ /* 0x001fe20000000000 */
[----:B------:R-:W-:Y:S01]  /*8760*/  UIADD3 UR13, UR23, UR13, URZ ;  /* 0x0000000d170d7290 */ /* 0x000fe2000fffe03f */
[----:B------:R-:W-:-:S03]  /*8770*/  ULDC.64 UR24, c[0x0][0x198] ;  /* 0x0000660000187ab9 */ /* 0x000fc60000000a00 */
[----:B------:R-:W-:Y:S01]  /*8780*/  SHF.R.S32.HI R8, RZ, 0x1f, R5 ;  /* 0x0000001fff087819 */ /* 0x000fe20000011405 */
[----:B-1----:R-:W-:-:S03]  /*8790*/  USHF.L.U32 UR7, UR4, 0x6, URZ ;  /* 0x0000000604077899 */ /* 0x002fc6000800063f */
[----:B------:R-:W-:Y:S01]  /*87a0*/  LEA.HI R8, R8, R5, RZ, 0x7 ;  /* 0x0000000508087211 */ /* 0x000fe200078f38ff */
[----:B------:R-:W-:Y:S02]  /*87b0*/  USHF.L.U32 UR4, UR4, 0xd, URZ ;  /* 0x0000000d04047899 */ /* 0x000fe4000800063f */
[----:B------:R-:W-:Y:S01]  /*87c0*/  ULOP3.LUT UR7, UR7, 0x40, URZ, 0xc0, !UPT ;  /* 0x0000004007077892 */ /* 0x000fe2000f8ec03f */
[----:B------:R-:W-:-:S05]  /*87d0*/  SHF.R.S32.HI R10, RZ, 0x7, R8 ;  /* 0x00000007ff0a7819 */ /* 0x000fca0000011408 */
[----:B------:R-:W-:-:S07]  /*87e0*/  VIADD R5, R10, 0x1 ;  /* 0x000000010a057836 */ /* 0x000fce0000000000 */
.L_x_186:
[----:B------:R-:W-:-:S03]  /*87f0*/  UMOV UR8, 0xffffffff ;  /* 0xffffffff00087882 */ /* 0x000fc60000000000 */
[----:B------:R-:W-:Y:S05]  /*8800*/  BRA.DIV UR8, `(.L_x_176) ;  /* 0x0000001208107947 */ /* 0x000fea000b800000 */
[----:B------:R-:W-:-:S13]  /*8810*/  ELECT P0, URZ, PT ;  /* 0x00000000003f782f */ /* 0x000fda0003800000 */
.L_x_200:
[----:B------:R-:W0:Y:S01]  /*8820*/  LDC R7, c[0x0][0x28c] ;  /* 0x0000a300ff077b82 */ /* 0x000e220000000800 */
[----:B------:R-:W-:Y:S01]  /*8830*/  BSSY B1, `(.L_x_177) ;  /* 0x0000037000017945 */ /* 0x000fe20003800000 */
[----:B0-----:R-:W-:-:S13]  /*8840*/  ISETP.LT.OR P0, PT, R7, 0x1, !P0 ;  /* 0x000000010700780c */ /* 0x001fda0004701670 */
[----:B------:R-:W-:Y:S05]  /*8850*/  @P0 BRA `(.L_x_178) ;  /* 0x0000000000d00947 */ /* 0x000fea0003800000 */
[----:B------:R-:W-:Y:S01]  /*8860*/  IMAD.SHL.U32 R18, R6, 0x80, RZ ;  /* 0x0000008006127824 */ /* 0x000fe200078e00ff */
[----:B------:R-:W-:Y:S01]  /*8870*/  LEA R17, R17, UR7, 0x7 ;  /* 0x0000000711117c11 */ /* 0x000fe2000f8e38ff */
[----:B------:R-:W-:Y:S02]  /*8880*/  IMAD.MOV.U32 R21, RZ, RZ, RZ ;  /* 0x000000ffff157224 */ /* 0x000fe400078e00ff */
[----:B------:R-:W-:Y:S02]  /*8890*/  IMAD.MOV.U32 R6, RZ, RZ, R5 ;  /* 0x000000ffff067224 */ /* 0x000fe400078e0005 */
[----:B------:R-:W-:Y:S02]  /*88a0*/  IMAD.MOV.U32 R7, RZ, RZ, R11 ;  /* 0x000000ffff077224 */ /* 0x000fe400078e000b */
[----:B------:R-:W-:-:S07]  /*88b0*/  IMAD.MOV.U32 R8, RZ, RZ, R15 ;  /* 0x000000ffff087224 */ /* 0x000fce00078e000f */
.L_x_181:
[----:B------:R-:W0:Y:S01]  /*88c0*/  S2R R12, SR_CgaCtaId ;  /* 0x00000000000c7919 */ /* 0x000e220000008800 */
[----:B------:R-:W-:Y:S02]  /*88d0*/  MOV R9, 0x400 ;  /* 0x0000040000097802 */ /* 0x000fe40000000f00 */
[----:B------:R-:W-:Y:S02]  /*88e0*/  LOP3.LUT P1, RZ, R0, 0x7f, RZ, 0xc0, !PT ;  /* 0x0000007f00ff7812 */ /* 0x000fe4000782c0ff */
[----:B0-----:R-:W-:Y:S02]  /*88f0*/  LEA R19, R12, R9, 0x18 ;  /* 0x000000090c137211 */ /* 0x001fe400078ec0ff */
[----:B------:R-:W-:-:S09]  /*8900*/  SHF.L.U32 R9, R7, 0x1f, RZ ;  /* 0x0000001f07097819 */ /* 0x000fd200000006ff */
[----:B------:R-:W0:Y:S01]  /*8910*/  @!P1 LDC R12, c[0x0][0x500] ;  /* 0x00014000ff0c9b82 */ /* 0x000e220000000800 */
[----:B------:R-:W-:-:S04]  /*8920*/  IMAD R20, R8, 0x8, R19 ;  /* 0x0000000808147824 */ /* 0x000fc800078e0213 */
[----:B------:R-:W1:Y:S02]  /*8930*/  SYNCS.PHASECHK.TRANS64.TRYWAIT P0, [R20+URZ+0x38], R9 ;  /* 0x00003809140075a7 */ /* 0x000e64000800017f */
[----:B-1----:R-:W-:Y:S05]  /*8940*/  @!P0 BRA `(.L_x_179) ;  /* 0x0000000c00e08947 */ /* 0x002fea0003800000 */
.L_x_201:
[----:B-1----:R-:W-:Y:S01]  /*8950*/  PRMT R9, R14, 0x9910, RZ ;  /* 0x000099100e097816 */ /* 0x002fe200000000ff */
[----:B0-----:R0:W-:Y:S03]  /*8960*/  @!P1 SYNCS.ARRIVE.TRANS64 RZ, [R20+URZ], R12 ;  /* 0x0000000c14ff99a7 */ /* 0x0011e6000800003f */
[----:B------:R-:W-:-:S13]  /*8970*/  ISETP.NE.AND P0, PT, R9, 0x2, PT ;  /* 0x000000020900780c */ /* 0x000fda0003f05270 */
[----:B0-----:R-:W-:Y:S05]  /*8980*/  @P0 BRA `(.L_x_180) ;  /* 0x0000000000040947 */ /* 0x001fea0003800000 */
[----:B------:R-:W-:Y:S01]  /*8990*/  BPT.TRAP 0x1 ;  /* 0x000000040000795c */ /* 0x000fe20000300000 */
.L_x_180:
[----:B------:R-:W-:Y:S01]  /*89a0*/  R2UR UR8, R8 ;  /* 0x00000000080872ca */ /* 0x000fe200000e0000 */
[----:B------:R-:W-:Y:S01]  /*89b0*/  VIADD R6, R6, 0xffffffff ;  /* 0xffffffff06067836 */ /* 0x000fe20000000000 */
[----:B------:R-:W-:Y:S01]  /*89c0*/  R2UR UR18, R19 ;  /* 0x00000000131272ca */ /* 0x000fe200000e0000 */
[----:B------:R-:W-:Y:S01]  /*89d0*/  UIADD3 UR14, UP0, UR24, 0xf0, URZ ;  /* 0x000000f0180e7890 */ /* 0x000fe2000ff1e03f */
[----:B------:R-:W-:Y:S01]  /*89e0*/  R2UR UR20, R18 ;  /* 0x00000000121472ca */ /* 0x000fe200000e0000 */
[----:B------:R-:W-:Y:S01]  /*89f0*/  UIADD3 UR26, UP1, UR24, 0x1f0, URZ ;  /* 0x000001f0181a7890 */ /* 0x000fe2000ff3e03f */
[----:B------:R-:W-:Y:S01]  /*8a00*/  R2UR UR9, R20 ;  /* 0x00000000140972ca */ /* 0x000fe200000e0000 */
[----:B------:R-:W-:Y:S01]  /*8a10*/  UIADD3.X UR15, URZ, UR25, URZ, UP0, !UPT ;  /* 0x000000193f0f7290 */ /* 0x000fe200087fe43f */
[----:B------:R-:W-:Y:S01]  /*8a20*/  R2UR UR10, R21 ;  /* 0x00000000150a72ca */ /* 0x000fe200000e0000 */
[----:B------:R-:W-:Y:S01]  /*8a30*/  VIADD R8, R8, 0x1 ;  /* 0x0000000108087836 */ /* 0x000fe20000000000 */
[----:B------:R-:W-:Y:S01]  /*8a40*/  R2UR UR12, R16 ;  /* 0x00000000100c72ca */ /* 0x000fe200000e0000 */
[----:B------:R-:W-:Y:S01]  /*8a50*/  UIADD3.X UR27, URZ, UR25, URZ, UP1, !UPT ;  /* 0x000000193f1b7290 */ /* 0x000fe20008ffe43f */
[----:B------:R-:W-:Y:S01]  /*8a60*/  R2UR UR21, R17 ;  /* 0x00000000111572ca */ /* 0x000fe200000e0000 */
[----:B------:R-:W-:Y:S01]  /*8a70*/  USHF.L.U32 UR8, UR8, 0xe, URZ ;  /* 0x0000000e08087899 */ /* 0x000fe2000800063f */
[----:B------:R-:W-:Y:S01]  /*8a80*/  ISETP.GT.AND P1, PT, R6, 0x1, PT ;  /* 0x000000010600780c */ /* 0x000fe20003f24270 */
[----:B------:R-:W-:Y:S01]  /*8a90*/  UMOV UR16, 0x0 ;  /* 0x0000000000107882 */ /* 0x000fe20000000000 */
[----:B------:R-:W-:Y:S01]  /*8aa0*/  UMOV UR17, 0x10000000 ;  /* 0x1000000000117882 */ /* 0x000fe20000000000 */
[----:B------:R-:W-:Y:S01]  /*8ab0*/  ULOP3.LUT UR11, UR8, 0x2000, UR4, 0xf8, !UPT ;  /* 0x00002000080b7892 */ /* 0x000fe2000f8ef804 */
[C---:B------:R-:W-:Y:S01]  /*8ac0*/  ISETP.NE.AND P0, PT, R8.reuse, 0x7, PT ;  /* 0x000000070800780c */ /* 0x040fe20003f05270 */
[----:B------:R-:W-:Y:S01]  /*8ad0*/  UIADD3 UR8, UR18, 0x180, UR8 ;  /* 0x0000018012087890 */ /* 0x000fe2000fffe008 */
[----:B------:R-:W-:Y:S01]  /*8ae0*/  VIADD R21, R21, 0x80 ;  /* 0x0000008015157836 */ /* 0x000fe20000000000 */
[----:B------:R-:W-:Y:S01]  /*8af0*/  UIADD3 UR18, UR18, 0x1c180, UR11 ;  /* 0x0001c18012127890 */ /* 0x000fe2000fffe00b */
[----:B------:R-:W-:Y:S01]  /*8b00*/  SEL R12, RZ, 0x1, P0 ;  /* 0x00000001ff0c7807 */ /* 0x000fe20000000000 */
[----:B------:R-:W-:Y:S01]  /*8b10*/  UMOV UR28, 0x30000 ;  /* 0x00030000001c7882 */ /* 0x000fe20000000000 */
[----:B------:R-:W-:Y:S01]  /*8b20*/  UMOV UR11, UR20 ;  /* 0x00000014000b7c82 */ /* 0x000fe20008000000 */
[----:B------:R-:W-:-:S02]  /*8b30*/  SEL R8, R8, RZ, P0 ;  /* 0x000000ff08087207 */ /* 0x000fc40000000000 */
[----:B------:R-:W-:Y:S01]  /*8b40*/  LOP3.LUT R7, R7, R12, RZ, 0x3c, !PT ;  /* 0x0000000c07077212 */ /* 0x000fe200078e3cff */
[----:B------:R0:W-:Y:S02]  /*8b50*/  UTMALDG.3D [UR8], [UR14], desc[UR16] ;  /* 0x000010080e0075b4 */ /* 0x0001e40008011000 */
[----:B0-----:R-:W-:Y:S01]  /*8b60*/  UMOV UR8, UR18 ;  /* 0x0000001200087c82 */ /* 0x001fe20008000000 */
[----:B------:R-:W-:Y:S02]  /*8b70*/  UMOV UR11, UR21 ;  /* 0x00000015000b7c82 */ /* 0x000fe40008000000 */
[----:B------:R0:W-:Y:S02]  /*8b80*/  UTMALDG.3D.MULTICAST [UR8], [UR26], UR28, desc[UR16] ;  /* 0x000010081a0073b4 */ /* 0x0001e4000801181c */
[----:B0-----:R-:W-:Y:S05]  /*8b90*/  @P1 BRA `(.L_x_181) ;  /* 0xfffffffc00481947 */ /* 0x001fea000383ffff */
.L_x_178:
[----:B------:R-:W-:Y:S05]  /*8ba0*/  BSYNC B1 ;  /* 0x0000000000017941 */ /* 0x000fea0003800000 */
.L_x_177:
[----:B------:R-:W-:Y:S01]  /*8bb0*/  LOP3.LUT P1, RZ, R13, 0xff, RZ, 0xc0, !PT ;  /* 0x000000ff0dff7812 */ /* 0x000fe2000782c0ff */
[C---:B------:R-:W-:Y:S01]  /*8bc0*/  IMAD.IADD R15, R10.reuse, 0x1, R15 ;  /* 0x000000010a0f7824 */ /* 0x040fe200078e020f */
[----:B------:R-:W-:Y:S01]  /*8bd0*/  ULDC.64 UR8, c[0x0][0x650] ;  /* 0x0001940000087ab9 */ /* 0x000fe20000000a00 */
[C---:B------:R-:W-:Y:S01]  /*8be0*/  ISETP.GE.U32.AND P3, PT, R10.reuse, 0x7, PT ;  /* 0x000000070a00780c */ /* 0x040fe20003f66070 */
[----:B------:R-:W-:Y:S01]  /*8bf0*/  BSSY B1, `(.L_x_182) ;  /* 0x000006b000017945 */ /* 0x000fe20003800000 */
[C---:B------:R-:W-:Y:S01]  /*8c00*/  IMAD.WIDE.U32 R6, R15.reuse, 0x24924925, RZ ;  /* 0x249249250f067825 */ /* 0x040fe200078e00ff */
[----:B------:R-:W-:Y:S02]  /*8c10*/  ISETP.GT.U32.AND P0, PT, R15, 0x6, PT ;  /* 0x000000060f00780c */ /* 0x000fe40003f04070 */
[----:B------:R-:W-:Y:S01]  /*8c20*/  PRMT R13, RZ, 0x7610, R13 ;  /* 0x00007610ff0d7816 */ /* 0x000fe2000000000d */
[----:B------:R-:W-:Y:S01]  /*8c30*/  IMAD.MOV.U32 R17, RZ, RZ, -0x1 ;  /* 0xffffffffff117424 */ /* 0x000fe200078e00ff */
[----:B------:R-:W-:Y:S01]  /*8c40*/  ISETP.LT.U32.AND P0, PT, R10, 0x7, P0 ;  /* 0x000000070a00780c */ /* 0x000fe20000701070 */
[----:B------:R-:W-:-:S02]  /*8c50*/  IMAD.MOV.U32 R16, RZ, RZ, -0x1 ;  /* 0xffffffffff107424 */ /* 0x000fc400078e00ff */
[----:B------:R-:W0:Y:S01]  /*8c60*/  @P1 S2R R9, SR_CgaCtaId ;  /* 0x0000000000091919 */ /* 0x000e220000008800 */
[----:B------:R-:W-:Y:S02]  /*8c70*/  SEL R6, RZ, 0x1, !P0 ;  /* 0x00000001ff067807 */ /* 0x000fe40004000000 */
[----:B------:R-:W-:Y:S02]  /*8c80*/  IADD3 R2, P0, R2, UR22, RZ ;  /* 0x0000001602027c10 */ /* 0x000fe4000ff1e0ff */
[----:B------:R-:W-:Y:S02]  /*8c90*/  @P1 MOV R8, 0x400 ;  /* 0x0000040000081802 */ /* 0x000fe40000000f00 */
[----:B------:R-:W-:Y:S02]  /*8ca0*/  IADD3.X R3, R3, UR13, RZ, P0, !PT ;  /* 0x0000000d03037c10 */ /* 0x000fe400087fe4ff */
[----:B------:R-:W-:Y:S02]  /*8cb0*/  ISETP.GE.U32.AND P0, PT, R2, UR8, PT ;  /* 0x0000000802007c0c */ /* 0x000fe4000bf06070 */
[----:B------:R-:W-:-:S02]  /*8cc0*/  LOP3.LUT R11, R11, R6, RZ, 0x3c, !PT ;  /* 0x000000060b0b7212 */ /* 0x000fc400078e3cff */
[----:B------:R-:W-:Y:S02]  /*8cd0*/  ISETP.GE.U32.AND.EX P0, PT, R3, UR9, PT, P0 ;  /* 0x0000000903007c0c */ /* 0x000fe4000bf06100 */
[----:B0-----:R-:W-:Y:S01]  /*8ce0*/  @P1 LEA R8, R9, R8, 0x18 ;  /* 0x0000000809081211 */ /* 0x001fe200078ec0ff */
[----:B------:R-:W-:-:S03]  /*8cf0*/  IMAD.IADD R9, R15, 0x1, -R7 ;  /* 0x000000010f097824 */ /* 0x000fc600078e0a07 */
[----:B------:R0:W-:Y:S02]  /*8d00*/  @P1 SYNCS.ARRIVE.TRANS64.A1T0 RZ, [R8+URZ+0x88], RZ ;  /* 0x000088ff08ff19a7 */ /* 0x0001e4000810003f */
[----:B------:R-:W-:Y:S02]  /*8d10*/  LEA.HI R9, R9, R7, RZ, 0x1f ;  /* 0x0000000709097211 */ /* 0x000fe400078ff8ff */
[----:B------:R-:W-:Y:S02]  /*8d20*/  PRMT R7, RZ, 0x7610, R7 ;  /* 0x00007610ff077816 */ /* 0x000fe40000000007 */
[----:B------:R-:W-:-:S04]  /*8d30*/  SHF.R.U32.HI R6, RZ, 0x2, R9 ;  /* 0x00000002ff067819 */ /* 0x000fc80000011609 */
[----:B------:R-:W-:Y:S01]  /*8d40*/  @P3 LOP3.LUT R11, R11, 0x1, R6, 0x78, !PT ;  /* 0x000000010b0b3812 */ /* 0x000fe200078e7806 */
[----:B------:R-:W-:Y:S02]  /*8d50*/  IMAD R15, R6, -0x7, R15 ;  /* 0xfffffff9060f7824 */ /* 0x000fe400078e020f */
[----:B------:R-:W-:Y:S01]  /*8d60*/  IMAD.MOV.U32 R6, RZ, RZ, -0x1 ;  /* 0xffffffffff067424 */ /* 0x000fe200078e00ff */
[----:B0-----:R-:W-:Y:S06]  /*8d70*/  @P0 BRA `(.L_x_183) ;  /* 0x0000000400480947 */ /* 0x001fec0003800000 */
[----:B------:R-:W0:Y:S01]  /*8d80*/  S2R R17, SR_CTAID.X ;  /* 0x0000000000117919 */ /* 0x000e220000002500 */
[----:B------:R-:W-:Y:S01]  /*8d90*/  ULDC.64 UR8, c[0x0][0x628] ;  /* 0x00018a0000087ab9 */ /* 0x000fe20000000a00 */
[----:B------:R-:W1:Y:S01]  /*8da0*/  LDC R18, c[0x0][0x144] ;  /* 0x00005100ff127b82 */ /* 0x000e620000000800 */
[----:B------:R-:W-:Y:S01]  /*8db0*/  ISETP.NE.U32.AND P0, PT, RZ, UR8, PT ;  /* 0x00000008ff007c0c */ /* 0x000fe2000bf05070 */
[----:B------:R-:W2:Y:S01]  /*8dc0*/  S2R R12, SR_CTAID.Y ;  /* 0x00000000000c7919 */ /* 0x000ea20000002600 */
[----:B------:R-:W-:Y:S01]  /*8dd0*/  ULDC UR10, c[0x0][0x150] ;  /* 0x00005400000a7ab9 */ /* 0x000fe20000000800 */
[----:B------:R-:W-:Y:S01]  /*8de0*/  ULDC UR11, c[0x0][0x630] ;  /* 0x00018c00000b7ab9 */ /* 0x000fe20000000800 */
[----:B------:R-:W-:Y:S01]  /*8df0*/  ISETP.NE.AND.EX P0, PT, RZ, UR9, PT, P0 ;  /* 0x00000009ff007c0c */ /* 0x000fe2000bf05300 */
[----:B------:R-:W-:Y:S01]  /*8e00*/  IMAD.MOV.U32 R6, RZ, RZ, R2 ;  /* 0x000000ffff067224 */ /* 0x000fe200078e0002 */
[----:B0-----:R-:W-:-:S05]  /*8e10*/  I2FP.F32.U32 R7, R17 ;  /* 0x0000001100077245 */ /* 0x001fca0000201000 */
[----:B------:R-:W-:Y:S01]  /*8e20*/  FMUL R20, R7, UR10 ;  /* 0x0000000a07147c20 */ /* 0x000fe20008400000 */
[----:B------:R-:W-:-:S05]  /*8e30*/  IMAD.MOV.U32 R7, RZ, RZ, R3 ;  /* 0x000000ffff077224 */ /* 0x000fca00078e0003 */
[----:B--2---:R-:W-:Y:S05]  /*8e40*/  @!P0 BRA `(.L_x_184) ;  /* 0x0000000000288947 */ /* 0x004fea0003800000 */
[----:B------:R-:W-:Y:S02]  /*8e50*/  ULDC UR10, c[0x0][0x634] ;  /* 0x00018d00000a7ab9 */ /* 0x000fe40000000800 */
[----:B------:R-:W-:-:S05]  /*8e60*/  IADD3 R7, P0, R2, UR10, RZ ;  /* 0x0000000a02077c10 */ /* 0x000fca000ff1e0ff */
[----:B------:R-:W-:-:S04]  /*8e70*/  IMAD.X R19, RZ, RZ, R3, P0 ;  /* 0x000000ffff137224 */ /* 0x000fc800000e0603 */
[----:B------:R-:W-:-:S04]  /*8e80*/  IMAD.WIDE.U32 R8, R19, UR8, RZ ;  /* 0x0000000813087c25 */ /* 0x000fc8000f8e00ff */
[----:B------:R-:W-:-:S04]  /*8e90*/  IMAD.WIDE.U32 R8, P0, R7, UR9, R8 ;  /* 0x0000000907087c25 */ /* 0x000fc8000f800008 */
[----:B------:R-:W-:-:S04]  /*8ea0*/  IMAD.WIDE.U32 R6, R7, UR8, RZ ;  /* 0x0000000807067c25 */ /* 0x000fc8000f8e00ff */
[----:B------:R-:W-:Y:S01]  /*8eb0*/  IMAD.MOV.U32 R6, RZ, RZ, R9 ;  /* 0x000000ffff067224 */ /* 0x000fe200078e0009 */
[----:B------:R-:W-:Y:S01]  /*8ec0*/  IADD3 RZ, P1, R7, R8, RZ ;  /* 0x0000000807ff7210 */ /* 0x000fe20007f3e0ff */
[----:B------:R-:W-:-:S04]  /*8ed0*/  IMAD.X R7, RZ, RZ, RZ, P0 ;  /* 0x000000ffff077224 */ /* 0x000fc800000e06ff */
[----:B------:R-:W-:-:S08]  /*8ee0*/  IMAD.WIDE.U32.X R6, R19, UR9, R6, P1 ;  /* 0x0000000913067c25 */ /* 0x000fd000088e0406 */
.L_x_184:
[--C-:B------:R-:W-:Y:S01]  /*8ef0*/  SHF.R.U64 R16, R6, UR11, R7.reuse ;  /* 0x0000000b06107c19 */ /* 0x100fe20008001207 */
[----:B------:R-:W0:Y:S01]  /*8f00*/  F2I.U32.TRUNC.NTZ R20, R20 ;  /* 0x0000001400147305 */ /* 0x000e22000020f000 */
[----:B------:R-:W-:Y:S01]  /*8f10*/  SHF.R.U32.HI R6, RZ, UR11, R7 ;  /* 0x0000000bff067c19 */ /* 0x000fe20008011607 */
[----:B------:R-:W-:Y:S01]  /*8f20*/  ULDC.64 UR8, c[0x0][0x620] ;  /* 0x0001880000087ab9 */ /* 0x000fe20000000a00 */
[----:B------:R-:W-:Y:S01]  /*8f30*/  IADD3 R9, P0, RZ, -R16, RZ ;  /* 0x80000010ff097210 */ /* 0x000fe20007f1e0ff */
[----:B------:R-:W-:Y:S01]  /*8f40*/  ULDC.64 UR10, c[0x0][0x640] ;  /* 0x00019000000a7ab9 */ /* 0x000fe20000000a00 */
[----:B------:R-:W2:Y:S03]  /*8f50*/  LDC R21, c[0x0][0x148] ;  /* 0x00005200ff157b82 */ /* 0x000ea60000000800 */
[----:B------:R-:W-:Y:S01]  /*8f60*/  IMAD.X R6, RZ, RZ, ~R6, P0 ;  /* 0x000000ffff067224 */ /* 0x000fe200000e0e06 */
[----:B------:R-:W-:-:S03]  /*8f70*/  ISETP.NE.U32.AND P0, PT, RZ, UR10, PT ;  /* 0x0000000aff007c0c */ /* 0x000fc6000bf05070 */
[----:B------:R-:W-:Y:S01]  /*8f80*/  IMAD R8, R6, UR8, RZ ;  /* 0x0000000806087c24 */ /* 0x000fe2000f8e02ff */
[----:B------:R-:W-:Y:S01]  /*8f90*/  ISETP.NE.AND.EX P0, PT, RZ, UR11, PT, P0 ;  /* 0x0000000bff007c0c */ /* 0x000fe2000bf05300 */
[----:B------:R-:W-:Y:S01]  /*8fa0*/  IMAD.WIDE.U32 R6, R9, UR8, R2 ;  /* 0x0000000809067c25 */ /* 0x000fe2000f8e0002 */
[----:B------:R-:W-:-:S03]  /*8fb0*/  ULDC UR8, c[0x0][0x618] ;  /* 0x0001860000087ab9 */ /* 0x000fc60000000800 */
[----:B------:R-:W-:Y:S01]  /*8fc0*/  IMAD R9, R9, UR9, R8 ;  /* 0x0000000909097c24 */ /* 0x000fe2000f8e0208 */
[----:B------:R-:W-:Y:S01]  /*8fd0*/  ULDC UR9, c[0x0][0x154] ;  /* 0x0000550000097ab9 */ /* 0x000fe20000000800 */
[----:B0-----:R-:W-:Y:S02]  /*8fe0*/  IMAD.MOV R8, RZ, RZ, -R20 ;  /* 0x000000ffff087224 */ /* 0x001fe400078e0a14 */
[----:B------:R-:W-:Y:S02]  /*8ff0*/  IMAD.IADD R7, R7, 0x1, R9 ;  /* 0x0000000107077824 */ /* 0x000fe400078e0209 */
[----:B-1----:R-:W-:Y:S01]  /*9000*/  IMAD R17, R18, R8, R17 ;  /* 0x0000000812117224 */ /* 0x002fe200078e0211 */
[----:B------:R-:W-:Y:S02]  /*9010*/  I2FP.F32.U32 R8, R12 ;  /* 0x0000000c00087245 */ /* 0x000fe40000201000 */
[--C-:B------:R-:W-:Y:S02]  /*9020*/  SHF.R.U64 R18, R6, UR8, R7.reuse ;  /* 0x0000000806127c19 */ /* 0x100fe40008001207 */
[----:B------:R-:W-:Y:S01]  /*9030*/  SHF.R.U32.HI R7, RZ, UR8, R7 ;  /* 0x00000008ff077c19 */ /* 0x000fe20008011607 */
[----:B------:R-:W-:Y:S01]  /*9040*/  FMUL R8, R8, UR9 ;  /* 0x0000000908087c20 */ /* 0x000fe20008400000 */
[----:B------:R-:W-:-:S02]  /*9050*/  ULDC UR8, c[0x0][0x608] ;  /* 0x0001820000087ab9 */ /* 0x000fc40000000800 */
[--C-:B------:R-:W-:Y:S01]  /*9060*/  SHF.R.U64 R20, R18, UR8, R7.reuse ;  /* 0x0000000812147c19 */ /* 0x100fe20008001207 */
[----:B------:R0:W1:Y:S01]  /*9070*/  F2I.U32.TRUNC.NTZ R22, R8 ;  /* 0x0000000800167305 */ /* 0x000062000020f000 */
[----:B------:R-:W-:Y:S01]  /*9080*/  SHF.R.U32.HI R7, RZ, UR8, R7 ;  /* 0x00000008ff077c19 */ /* 0x000fe20008011607 */
[----:B------:R-:W-:-:S03]  /*9090*/  ULDC UR8, c[0x0][0x658] ;  /* 0x0001960000087ab9 */ /* 0x000fc60000000800 */
[--C-:B------:R-:W-:Y:S02]  /*90a0*/  SHF.R.U64 R19, R20, UR8, R7.reuse ;  /* 0x0000000814137c19 */ /* 0x100fe40008001207 */
[----:B------:R-:W-:-:S03]  /*90b0*/  SHF.R.U32.HI R23, RZ, UR8, R7 ;  /* 0x00000008ff177c19 */ /* 0x000fc60008011607 */
[----:B------:R-:W-:Y:S02]  /*90c0*/  IMAD.MOV.U32 R6, RZ, RZ, R19 ;  /* 0x000000ffff067224 */ /* 0x000fe400078e0013 */
[----:B------:R-:W-:Y:S01]  /*90d0*/  IMAD.MOV.U32 R7, RZ, RZ, R23 ;  /* 0x000000ffff077224 */ /* 0x000fe200078e0017 */
[----:B0-----:R-:W-:Y:S06]  /*90e0*/  @!P0 BRA `(.L_x_185) ;  /* 0x0000000000288947 */ /* 0x001fec0003800000 */
        /* <DEDUP_REMOVED lines=10> */
.L_x_185:
[----:B------:R-:W-:Y:S01]  /*9190*/  ULDC UR8, c[0x0][0x648] ;  /* 0x0001920000087ab9 */ /* 0x000fe20000000800 */
[----:B-1----:R-:W-:Y:S01]  /*91a0*/  IMAD.MOV R22, RZ, RZ, -R22 ;  /* 0x000000ffff167224 */ /* 0x002fe200078e0a16 */
[----:B------:R-:W-:Y:S01]  /*91b0*/  SHF.R.U64 R7, R6, UR8, R7 ;  /* 0x0000000806077c19 */ /* 0x000fe20008001207 */
[----:B------:R-:W-:Y:S01]  /*91c0*/  ULDC UR8, c[0x0][0x638] ;  /* 0x00018e0000087ab9 */ /* 0x000fe20000000800 */
[----:B------:R-:W-:Y:S01]  /*91d0*/  LOP3.LUT R6, R20, UR19, RZ, 0xc0, !PT ;  /* 0x0000001314067c12 */ /* 0x000fe2000f8ec0ff */
[----:B--2---:R-:W-:Y:S01]  /*91e0*/  @P2 IMAD R17, R21, R22, R12 ;  /* 0x0000001615112224 */ /* 0x004fe200078e020c */
[----:B------:R-:W-:Y:S01]  /*91f0*/  LOP3.LUT R18, R18, UR5, RZ, 0xc0, !PT ;  /* 0x0000000512127c12 */ /* 0x000fe2000f8ec0ff */
[----:B------:R-:W-:Y:S01]  /*9200*/  IMAD.MOV R8, RZ, RZ, -R7 ;  /* 0x000000ffff087224 */ /* 0x000fe200078e0a07 */
[----:B------:R-:W-:Y:S01]  /*9210*/  ULDC UR9, c[0x0][0x610] ;  /* 0x0001840000097ab9 */ /* 0x000fe20000000800 */
[----:B------:R-:W-:Y:S02]  /*9220*/  IMAD R6, R7, UR6, R6 ;  /* 0x0000000607067c24 */ /* 0x000fe4000f8e0206 */
[----:B------:R-:W-:Y:S01]  /*9230*/  IMAD R19, R8, UR8, R19 ;  /* 0x0000000808137c24 */ /* 0x000fe2000f8e0213 */
[----:B------:R-:W-:Y:S01]  /*9240*/  ULDC UR8, c[0x0][0x600] ;  /* 0x0001800000087ab9 */ /* 0x000fe20000000800 */
[----:B------:R-:W-:-:S02]  /*9250*/  IMAD R6, R6, UR9, R17 ;  /* 0x0000000906067c24 */ /* 0x000fc4000f8e0211 */
[----:B------:R-:W-:Y:S02]  /*9260*/  IMAD R19, R19, UR8, R18 ;  /* 0x0000000813137c24 */ /* 0x000fe4000f8e0212 */
[----:B------:R-:W-:-:S03]  /*9270*/  IMAD.MOV.U32 R7, RZ, RZ, 0x1 ;  /* 0x00000001ff077424 */ /* 0x000fc600078e00ff */
[----:B------:R-:W-:Y:S02]  /*9280*/  SEL R17, R19, R6, !P2 ;  /* 0x0000000613117207 */ /* 0x000fe40005000000 */
[----:B------:R-:W-:-:S07]  /*9290*/  SEL R6, R6, R19, !P2 ;  /* 0x0000001306067207 */ /* 0x000fce0005000000 */
.L_x_183:
[----:B------:R-:W-:Y:S05]  /*92a0*/  BSYNC B1 ;  /* 0x0000000000017941 */ /* 0x000fea0003800000 */
.L_x_182:
[----:B------:R-:W-:-:S13]  /*92b0*/  LOP3.LUT P0, RZ, R7, 0xff, RZ, 0xc0, !PT ;  /* 0x000000ff07ff7812 */ /* 0x000fda000780c0ff */
[----:B------:R-:W-:Y:S05]  /*92c0*/  @P0 BRA `(.L_x_186) ;  /* 0xfffffff400480947 */ /* 0x000fea000383ffff */
[----:B------:R-:W-:Y:S05]  /*92d0*/  BSYNC B0 ;  /* 0x0000000000007941 */ /* 0x000fea0003800000 */
.L_x_175:
[----:B------:R-:W-:-:S03]  /*92e0*/  UMOV UR8, 0xffffffff ;  /* 0xffffffff00087882 */ /* 0x000fc60000000000 */
[----:B------:R-:W-:Y:S05]  /*92f0*/  BRA.DIV UR8, `(.L_x_187) ;  /* 0x0000000608887947 */ /* 0x000fea000b800000 */
[----:B------:R-:W-:-:S13]  /*9300*/  ELECT P0, URZ, PT ;  /* 0x00000000003f782f */ /* 0x000fda0003800000 */
.L_x_204:
[----:B------:R-:W-:Y:S04]  /*9310*/  BSSY B0, `(.L_x_188) ;  /* 0x0000046000007945 */ /* 0x000fe80003800000 */
[----:B------:R-:W-:Y:S05]  /*9320*/  @!P0 BRA `(.L_x_189) ;  /* 0x0000000400108947 */ /* 0x000fea0003800000 */
[----:B------:R-:W-:-:S04]  /*9330*/  LOP3.LUT R4, R4, 0x2, RZ, 0xfc, !PT ;  /* 0x0000000204047812 */ /* 0x000fc800078efcff */
[----:B------:R-:W-:-:S13]  /*9340*/  ISETP.NE.AND P0, PT, R4, 0x3, PT ;  /* 0x000000030400780c */ /* 0x000fda0003f05270 */
[----:B------:R-:W-:Y:S05]  /*9350*/  @!P0 BRA `(.L_x_190) ;  /* 0x0000000000048947 */ /* 0x000fea0003800000 */
[----:B------:R-:W-:Y:S01]  /*9360*/  BPT.TRAP 0x1 ;  /* 0x000000040000795c */ /* 0x000fe20000300000 */
.L_x_190:
[----:B------:R-:W0:Y:S01]  /*9370*/  S2R R3, SR_CgaCtaId ;  /* 0x0000000000037919 */ /* 0x000e220000008800 */
[----:B------:R-:W-:-:S04]  /*9380*/  MOV R0, 0x400 ;  /* 0x0000040000007802 */ /* 0x000fc80000000f00 */
[----:B0-----:R-:W-:Y:S02]  /*9390*/  LEA R0, R3, R0, 0x18 ;  /* 0x0000000003007211 */ /* 0x001fe400078ec0ff */
[----:B------:R-:W-:-:S03]  /*93a0*/  SHF.L.U32 R3, R11, 0x1f, RZ ;  /* 0x0000001f0b037819 */ /* 0x000fc600000006ff */
[----:B------:R-:W-:-:S04]  /*93b0*/  VIADD R0, R0, 0x38 ;  /* 0x0000003800007836 */ /* 0x000fc80000000000 */
[C---:B------:R-:W-:Y:S02]  /*93c0*/  IMAD R6, R15.reuse, 0x8, R0 ;  /* 0x000000080f067824 */ /* 0x040fe400078e0200 */
[----:B------:R-:W-:Y:S02]  /*93d0*/  VIADD R15, R15, 0x1 ;  /* 0x000000010f0f7836 */ /* 0x000fe40000000000 */
[----:B------:R-:W0:Y:S03]  /*93e0*/  SYNCS.PHASECHK.TRANS64.TRYWAIT P0, [R6+URZ], R3 ;  /* 0x00000003060075a7 */ /* 0x000e26000800017f */
[----:B------:R-:W-:-:S04]  /*93f0*/  ISETP.NE.AND P1, PT, R15, 0x7, PT ;  /* 0x000000070f00780c */ /* 0x000fc80003f25270 */
[----:B------:R-:W-:Y:S02]  /*9400*/  SEL R2, RZ, 0x1, P1 ;  /* 0x00000001ff027807 */ /* 0x000fe40000800000 */
[----:B------:R-:W-:Y:S02]  /*9410*/  SEL R15, R15, RZ, P1 ;  /* 0x000000ff0f0f7207 */ /* 0x000fe40000800000 */
[----:B------:R-:W-:-:S03]  /*9420*/  LOP3.LUT R8, R11, R2, RZ, 0x3c, !PT ;  /* 0x000000020b087212 */ /* 0x000fc600078e3cff */
[----:B------:R-:W-:Y:S01]  /*9430*/  IMAD R7, R15, 0x8, R0 ;  /* 0x000000080f077824 */ /* 0x000fe200078e0200 */
[----:B------:R-:W-:Y:S01]  /*9440*/  SHF.L.U32 R4, R8, 0x1f, RZ ;  /* 0x0000001f08047819 */ /* 0x000fe200000006ff */
[----:B0-----:R-:W-:Y:S06]  /*9450*/  @!P0 BRA `(.L_x_191) ;  /* 0x0000000400508947 */ /* 0x001fec0003800000 */
.L_x_205:
[----:B------:R-:W1:Y:S01]  /*9460*/  SYNCS.PHASECHK.TRANS64.TRYWAIT P0, [R7+URZ], R4 ;  /* 0x00000004070075a7 */ /* 0x000e62000800017f */
[----:B------:R-:W-:-:S05]  /*9470*/  VIADD R2, R15, 0x1 ;  /* 0x000000010f027836 */ /* 0x000fca0000000000 */
[----:B------:R-:W-:-:S04]  /*9480*/  ISETP.NE.AND P1, PT, R2, 0x7, PT ;  /* 0x000000070200780c */ /* 0x000fc80003f25270 */
[----:B0-----:R-:W-:Y:S02]  /*9490*/  SEL R3, RZ, 0x1, P1 ;  /* 0x00000001ff037807 */ /* 0x001fe40000800000 */
[----:B------:R-:W-:Y:S02]  /*94a0*/  SEL R9, R2, RZ, P1 ;  /* 0x000000ff02097207 */ /* 0x000fe40000800000 */
[----:B------:R-:W-:-:S03]  /*94b0*/  LOP3.LUT R8, R8, R3, RZ, 0x3c, !PT ;  /* 0x0000000308087212 */ /* 0x000fc600078e3cff */
[----:B------:R-:W-:Y:S01]  /*94c0*/  IMAD R6, R9, 0x8, R0 ;  /* 0x0000000809067824 */ /* 0x000fe200078e0200 */
[----:B------:R-:W-:Y:S01]  /*94d0*/  SHF.L.U32 R5, R8, 0x1f, RZ ;  /* 0x0000001f08057819 */ /* 0x000fe200000006ff */
[----:B-1----:R-:W-:Y:S06]  /*94e0*/  @!P0 BRA `(.L_x_192) ;  /* 0x0000000400408947 */ /* 0x002fec0003800000 */
.L_x_206:
[----:B------:R-:W1:Y:S01]  /*94f0*/  SYNCS.PHASECHK.TRANS64.TRYWAIT P0, [R6+URZ], R5 ;  /* 0x00000005060075a7 */ /* 0x000e62000800017f */
[----:B------:R-:W-:-:S05]  /*9500*/  VIADD R2, R9, 0x1 ;  /* 0x0000000109027836 */ /* 0x000fca0000000000 */
[----:B------:R-:W-:-:S04]  /*9510*/  ISETP.NE.AND P1, PT, R2, 0x7, PT ;  /* 0x000000070200780c */ /* 0x000fc80003f25270 */
[----:B------:R-:W-:Y:S02]  /*9520*/  SEL R3, RZ, 0x1, P1 ;  /* 0x00000001ff037807 */ /* 0x000fe40000800000 */
[----:B0-----:R-:W-:Y:S02]  /*9530*/  SEL R7, R2, RZ, P1 ;  /* 0x000000ff02077207 */ /* 0x001fe40000800000 */
[----:B------:R-:W-:-:S03]  /*9540*/  LOP3.LUT R8, R8, R3, RZ, 0x3c, !PT ;  /* 0x0000000308087212 */ /* 0x000fc600078e3cff */
[----:B------:R-:W-:Y:S01]  /*9550*/  IMAD R9, R7, 0x8, R0 ;  /* 0x0000000807097824 */ /* 0x000fe200078e0200 */
[----:B------:R-:W-:Y:S01]  /*9560*/  SHF.L.U32 R4, R8, 0x1f, RZ ;  /* 0x0000001f08047819 */ /* 0x000fe200000006ff */
[----:B-1----:R-:W-:Y:S06]  /*9570*/  @!P0 BRA `(.L_x_193) ;  /* 0x0000000400308947 */ /* 0x002fec0003800000 */
.L_x_207:
[----:B------:R-:W1:Y:S01]  /*9580*/  SYNCS.PHASECHK.TRANS64.TRYWAIT P0, [R9+URZ], R4 ;  /* 0x00000004090075a7 */ /* 0x000e62000800017f */
[----:B------:R-:W-:-:S05]  /*9590*/  VIADD R2, R7, 0x1 ;  /* 0x0000000107027836 */ /* 0x000fca0000000000 */
[----:B------:R-:W-:-:S04]  /*95a0*/  ISETP.NE.AND P1, PT, R2, 0x7, PT ;  /* 0x000000070200780c */ /* 0x000fc80003f25270 */
[----:B------:R-:W-:Y:S02]  /*95b0*/  SEL R3, RZ, 0x1, P1 ;  /* 0x00000001ff037807 */ /* 0x000fe40000800000 */
[----:B------:R-:W-:Y:S02]  /*95c0*/  SEL R7, R2, RZ, P1 ;  /* 0x000000ff02077207 */ /* 0x000fe40000800000 */
[----:B------:R-:W-:-:S03]  /*95d0*/  LOP3.LUT R8, R8, R3, RZ, 0x3c, !PT ;  /* 0x0000000308087212 */ /* 0x000fc600078e3cff */
[----:B------:R-:W-:Y:S01]  /*95e0*/  IMAD R10, R7, 0x8, R0 ;  /* 0x00000008070a7824 */ /* 0x000fe200078e0200 */
[----:B0-----:R-:W-:Y:S01]  /*95f0*/  SHF.L.U32 R5, R8, 0x1f, RZ ;  /* 0x0000001f08057819 */ /* 0x001fe200000006ff */
[----:B-1----:R-:W-:Y:S06]  /*9600*/  @!P0 BRA `(.L_x_194) ;  /* 0x0000000400208947 */ /* 0x002fec0003800000 */
.L_x_208:
[----:B------:R-:W1:Y:S01]  /*9610*/  SYNCS.PHASECHK.TRANS64.TRYWAIT P0, [R10+URZ], R5 ;  /* 0x000000050a0075a7 */ /* 0x000e62000800017f */
[----:B------:R-:W-:-:S05]  /*9620*/  VIADD R2, R7, 0x1 ;  /* 0x0000000107027836 */ /* 0x000fca0000000000 */
[----:B------:R-:W-:-:S04]  /*9630*/  ISETP.NE.AND P1, PT, R2, 0x7, PT ;  /* 0x000000070200780c */ /* 0x000fc80003f25270 */
[----:B------:R-:W-:Y:S02]  /*9640*/  SEL R3, RZ, 0x1, P1 ;  /* 0x00000001ff037807 */ /* 0x000fe40000800000 */
[----:B------:R-:W-:Y:S02]  /*9650*/  SEL R7, R2, RZ, P1 ;  /* 0x000000ff02077207 */ /* 0x000fe40000800000 */
[----:B0-----:R-:W-:-:S03]  /*9660*/  LOP3.LUT R9, R8, R3, RZ, 0x3c, !PT ;  /* 0x0000000308097212 */ /* 0x001fc600078e3cff */
[----:B------:R-:W-:Y:S01]  /*9670*/  IMAD R11, R7, 0x8, R0 ;  /* 0x00000008070b7824 */ /* 0x000fe200078e0200 */
[----:B------:R-:W-:Y:S01]  /*9680*/  SHF.L.U32 R6, R9, 0x1f, RZ ;  /* 0x0000001f09067819 */ /* 0x000fe200000006ff */
[----:B-1----:R-:W-:Y:S06]  /*9690*/  @!P0 BRA `(.L_x_195) ;  /* 0x0000000400108947 */ /* 0x002fec0003800000 */
.L_x_209:
[----:B------:R-:W1:Y:S01]  /*96a0*/  SYNCS.PHASECHK.TRANS64.TRYWAIT P0, [R11+URZ], R6 ;  /* 0x000000060b0075a7 */ /* 0x000e62000800017f */
[----:B------:R-:W-:-:S05]  /*96b0*/  VIADD R2, R7, 0x1 ;  /* 0x0000000107027836 */ /* 0x000fca0000000000 */
[----:B------:R-:W-:-:S04]  /*96c0*/  ISETP.NE.AND P1, PT, R2, 0x7, PT ;  /* 0x000000070200780c */ /* 0x000fc80003f25270 */
[----:B------:R-:W-:Y:S02]  /*96d0*/  SEL R4, RZ, 0x1, P1 ;  /* 0x00000001ff047807 */ /* 0x000fe40000800000 */
[----:B------:R-:W-:Y:S02]  /*96e0*/  SEL R3, R2, RZ, P1 ;  /* 0x000000ff02037207 */ /* 0x000fe40000800000 */
[----:B------:R-:W-:Y:S01]  /*96f0*/  LOP3.LUT R4, R9, R4, RZ, 0x3c, !PT ;  /* 0x0000000409047212 */ /* 0x000fe200078e3cff */
[----:B-1----:R-:W-:Y:S06]  /*9700*/  @!P0 BRA `(.L_x_196) ;  /* 0x0000000400088947 */ /* 0x002fec0003800000 */
.L_x_210:
[----:B------:R-:W-:Y:S01]  /*9710*/  IMAD R3, R3, 0x8, R0 ;  /* 0x0000000803037824 */ /* 0x000fe200078e0200 */
[----:B------:R-:W-:-:S07]  /*9720*/  SHF.L.U32 R0, R4, 0x1f, RZ ;  /* 0x0000001f04007819 */ /* 0x000fce00000006ff */
.L_x_197:
[----:B--2---:R2:W3:Y:S02]  /*9730*/  SYNCS.PHASECHK.TRANS64.TRYWAIT P0, [R3+URZ], R0 ;  /* 0x00000000030075a7 */ /* 0x0044e4000800017f */
[----:B---3--:R-:W-:Y:S05]  /*9740*/  @!P0 NANOSLEEP.SYNCS 0x989680 ;  /* 0x009896800000895d */ /* 0x008fea0003900000 */
[----:B------:R-:W3:Y:S02]  /*9750*/  @!P0 SYNCS.PHASECHK.TRANS64 P0, [R3+URZ], R0 ;  /* 0x00000000030085a7 */ /* 0x000ee4000800007f */
[----:B---3--:R-:W-:Y:S05]  /*9760*/  @!P0 BRA `(.L_x_197) ;  /* 0xfffffffc00f08947 */ /* 0x008fea000383ffff */
.L_x_189:
[----:B------:R-:W-:Y:S05]  /*9770*/  BSYNC B0 ;  /* 0x0000000000007941 */ /* 0x000fea0003800000 */
.L_x_188:
[----:B------:R-:W-:Y:S05]  /*9780*/  EXIT ;  /* 0x000000000000794d */ /* 0x000fea0003800000 */
.L_x_21:
[----:B-1----:R-:W-:-:S04]  /*9790*/  IMAD.U32 R13, RZ, RZ, UR6 ;  /* 0x00000006ff0d7e24 */ /* 0x002fc8000f8e00ff */
[----:B------:R1:W4:Y:S03]  /*97a0*/  SYNCS.PHASECHK.TRANS64.TRYWAIT P0, [R13+URZ], R12 ;  /* 0x0000000c0d0075a7 */ /* 0x000326000800017f */
[----:B----4-:R-:W-:Y:S05]  /*97b0*/  @!P0 NANOSLEEP.SYNCS 0x989680 ;  /* 0x009896800000895d */ /* 0x010fea0003900000 */
[----:B------:R-:W4:Y:S02]  /*97c0*/  @!P0 SYNCS.PHASECHK.TRANS64 P0, [R13+URZ], R12 ;  /* 0x0000000c0d0085a7 */ /* 0x000f24000800007f */
[----:B----4-:R-:W-:Y:S05]  /*97d0*/  @!P0 BRA `(.L_x_21) ;  /* 0xfffffffc00ec8947 */ /* 0x010fea000383ffff */
[----:B------:R-:W-:Y:S05]  /*97e0*/  BRA `(.L_x_20) ;  /* 0xffffff80001c7947 */ /* 0x000fea000383ffff */
.L_x_27:
[----:B-1----:R-:W-:-:S04]  /*97f0*/  IMAD.U32 R145, RZ, RZ, UR12 ;  /* 0x0000000cff917e24 */ /* 0x002fc8000f8e00ff */
[----:B------:R1:W4:Y:S03]  /*9800*/  SYNCS.PHASECHK.TRANS64.TRYWAIT P0, [R145+URZ], R140 ;  /* 0x0000008c910075a7 */ /* 0x000326000800017f */
[----:B----4-:R-:W-:Y:S05]  /*9810*/  @!P0 NANOSLEEP.SYNCS 0x989680 ;  /* 0x009896800000895d */ /* 0x010fea0003900000 */
[----:B------:R-:W4:Y:S02]  /*9820*/  @!P0 SYNCS.PHASECHK.TRANS64 P0, [R145+URZ], R140 ;  /* 0x0000008c910085a7 */ /* 0x000f24000800007f */
[----:B----4-:R-:W-:Y:S05]  /*9830*/  @!P0 BRA `(.L_x_27) ;  /* 0xfffffffc00ec8947 */ /* 0x010fea000383ffff */
[----:B------:R-:W-:Y:S05]  /*9840*/  BRA `(.L_x_26) ;  /* 0xffffff8800907947 */ /* 0x000fea000383ffff */
.L_x_176:
[----:B------:R-:W-:Y:S01]  /*9850*/  BSSY B1, `(.L_x_198) ;  /* 0x0000006000017945 */ /* 0x000fe20003800000 */
[----:B------:R-:W-:-:S07]  /*9860*/  IMAD.MOV.U32 R7, RZ, RZ, -0x1 ;  /* 0xffffffffff077424 */ /* 0x000fce00078e00ff */
[----:B------:R-:W-:Y:S05]  /*9870*/  WARPSYNC.COLLECTIVE R7, `(.L_x_199) ;  /* 0x00000000070c7348 */ /* 0x000fea0003c00000 */
[----:B------:R-:W-:Y:S02]  /*9880*/  ELECT P0, UR62, PT ;  /* 0x00000000003e782f */ /* 0x000fe40003800000 */
[----:B------:R-:W-:Y:S01]  /*9890*/  MOV R7, UR62 ;  /* 0x0000003e00077c02 */ /* 0x000fe20008000f00 */
[----:B------:R-:W-:Y:S10]  /*98a0*/  ENDCOLLECTIVE ;  /* 0x000000000000791b */ /* 0x000ff40003800000 */
.L_x_199:
[----:B------:R-:W-:Y:S05]  /*98b0*/  BSYNC B1 ;  /* 0x0000000000017941 */ /* 0x000fea0003800000 */
.L_x_198:
[----:B------:R-:W-:Y:S05]  /*98c0*/  BRA `(.L_x_200) ;  /* 0xffffffec00d47947 */ /* 0x000fea000383ffff */
.L_x_179:
[----:B-1----:R1:W2:Y:S02]  /*98d0*/  SYNCS.PHASECHK.TRANS64.TRYWAIT P0, [R20+URZ+0x38], R9 ;  /* 0x00003809140075a7 */ /* 0x0022a4000800017f */
[----:B--2---:R-:W-:Y:S05]  /*98e0*/  @!P0 NANOSLEEP.SYNCS 0x989680 ;  /* 0x009896800000895d */ /* 0x004fea0003900000 */
[----:B------:R-:W2:Y:S02]  /*98f0*/  @!P0 SYNCS.PHASECHK.TRANS64 P0, [R20+URZ+0x38], R9 ;  /* 0x00003809140085a7 */ /* 0x000ea4000800007f */
[----:B--2---:R-:W-:Y:S05]  /*9900*/  @!P0 BRA `(.L_x_179) ;  /* 0xfffffffc00f08947 */ /* 0x004fea000383ffff */
[----:B------:R-:W-:Y:S05]  /*9910*/  BRA `(.L_x_201) ;  /* 0xfffffff0000c7947 */ /* 0x000fea000383ffff */
.L_x_187:
[----:B------:R-:W-:Y:S01]  /*9920*/  BSSY B0, `(.L_x_202) ;  /* 0x0000006000007945 */ /* 0x000fe20003800000 */
[----:B------:R-:W-:-:S07]  /*9930*/  IMAD.MOV.U32 R7, RZ, RZ, -0x1 ;  /* 0xffffffffff077424 */ /* 0x000fce00078e00ff */
[----:B------:R-:W-:Y:S05]  /*9940*/  WARPSYNC.COLLECTIVE R7, `(.L_x_203) ;  /* 0x00000000070c7348 */ /* 0x000fea0003c00000 */
[----:B------:R-:W-:Y:S02]  /*9950*/  ELECT P0, UR62, PT ;  /* 0x00000000003e782f */ /* 0x000fe40003800000 */
[----:B------:R-:W-:Y:S01]  /*9960*/  MOV R7, UR62 ;  /* 0x0000003e00077c02 */ /* 0x000fe20008000f00 */
[----:B------:R-:W-:Y:S10]  /*9970*/  ENDCOLLECTIVE ;  /* 0x000000000000791b */ /* 0x000ff40003800000 */
.L_x_203:
[----:B------:R-:W-:Y:S05]  /*9980*/  BSYNC B0 ;  /* 0x0000000000007941 */ /* 0x000fea0003800000 */
.L_x_202:
[----:B------:R-:W-:Y:S05]  /*9990*/  BRA `(.L_x_204) ;  /* 0xfffffff8005c7947 */ /* 0x000fea000383ffff */
.L_x_191:
[----:B0-----:R0:W1:Y:S02]  /*99a0*/  SYNCS.PHASECHK.TRANS64.TRYWAIT P0, [R6+URZ], R3 ;  /* 0x00000003060075a7 */ /* 0x001064000800017f */
[----:B-1----:R-:W-:Y:S05]  /*99b0*/  @!P0 NANOSLEEP.SYNCS 0x989680 ;  /* 0x009896800000895d */ /* 0x002fea0003900000 */
[----:B------:R-:W1:Y:S02]  /*99c0*/  @!P0 SYNCS.PHASECHK.TRANS64 P0, [R6+URZ], R3 ;  /* 0x00000003060085a7 */ /* 0x000e64000800007f */
[----:B-1----:R-:W-:Y:S05]  /*99d0*/  @!P0 BRA `(.L_x_191) ;  /* 0xfffffffc00f08947 */ /* 0x002fea000383ffff */
[----:B------:R-:W-:Y:S05]  /*99e0*/  BRA `(.L_x_205) ;  /* 0xfffffff8009c7947 */ /* 0x000fea000383ffff */
.L_x_192:
[----:B0-----:R0:W1:Y:S02]  /*99f0*/  SYNCS.PHASECHK.TRANS64.TRYWAIT P0, [R7+URZ], R4 ;  /* 0x00000004070075a7 */ /* 0x001064000800017f */
[----:B-1----:R-:W-:Y:S05]  /*9a00*/  @!P0 NANOSLEEP.SYNCS 0x989680 ;  /* 0x009896800000895d */ /* 0x002fea0003900000 */
[----:B------:R-:W1:Y:S02]  /*9a10*/  @!P0 SYNCS.PHASECHK.TRANS64 P0, [R7+URZ], R4 ;  /* 0x00000004070085a7 */ /* 0x000e64000800007f */
[----:B-1----:R-:W-:Y:S05]  /*9a20*/  @!P0 BRA `(.L_x_192) ;  /* 0xfffffffc00f08947 */ /* 0x002fea000383ffff */
[----:B------:R-:W-:Y:S05]  /*9a30*/  BRA `(.L_x_206) ;  /* 0xfffffff800ac7947 */ /* 0x000fea000383ffff */
.L_x_193:
[----:B0-----:R0:W1:Y:S02]  /*9a40*/  SYNCS.PHASECHK.TRANS64.TRYWAIT P0, [R6+URZ], R5 ;  /* 0x00000005060075a7 */ /* 0x001064000800017f */
[----:B-1----:R-:W-:Y:S05]  /*9a50*/  @!P0 NANOSLEEP.SYNCS 0x989680 ;  /* 0x009896800000895d */ /* 0x002fea0003900000 */
[----:B------:R-:W1:Y:S02]  /*9a60*/  @!P0 SYNCS.PHASECHK.TRANS64 P0, [R6+URZ], R5 ;  /* 0x00000005060085a7 */ /* 0x000e64000800007f */
[----:B-1----:R-:W-:Y:S05]  /*9a70*/  @!P0 BRA `(.L_x_193) ;  /* 0xfffffffc00f08947 */ /* 0x002fea000383ffff */
[----:B------:R-:W-:Y:S05]  /*9a80*/  BRA `(.L_x_207) ;  /* 0xfffffff800bc7947 */ /* 0x000fea000383ffff */
.L_x_194:
[----:B0-----:R0:W1:Y:S02]  /*9a90*/  SYNCS.PHASECHK.TRANS64.TRYWAIT P0, [R9+URZ], R4 ;  /* 0x00000004090075a7 */ /* 0x001064000800017f */
[----:B-1----:R-:W-:Y:S05]  /*9aa0*/  @!P0 NANOSLEEP.SYNCS 0x989680 ;  /* 0x009896800000895d */ /* 0x002fea0003900000 */
[----:B------:R-:W1:Y:S02]  /*9ab0*/  @!P0 SYNCS.PHASECHK.TRANS64 P0, [R9+URZ], R4 ;  /* 0x00000004090085a7 */ /* 0x000e64000800007f */
[----:B-1----:R-:W-:Y:S05]  /*9ac0*/  @!P0 BRA `(.L_x_194) ;  /* 0xfffffffc00f08947 */ /* 0x002fea000383ffff */
[----:B------:R-:W-:Y:S05]  /*9ad0*/  BRA `(.L_x_208) ;  /* 0xfffffff800cc7947 */ /* 0x000fea000383ffff */
.L_x_195:
[----:B0-----:R0:W1:Y:S02]  /*9ae0*/  SYNCS.PHASECHK.TRANS64.TRYWAIT P0, [R10+URZ], R5 ;  /* 0x000000050a0075a7 */ /* 0x001064000800017f */
[----:B-1----:R-:W-:Y:S05]  /*9af0*/  @!P0 NANOSLEEP.SYNCS 0x989680 ;  /* 0x009896800000895d */ /* 0x002fea0003900000 */
[----:B------:R-:W1:Y:S02]  /*9b00*/  @!P0 SYNCS.PHASECHK.TRANS64 P0, [R10+URZ], R5 ;  /* 0x000000050a0085a7 */ /* 0x000e64000800007f */
[----:B-1----:R-:W-:Y:S05]  /*9b10*/  @!P0 BRA `(.L_x_195) ;  /* 0xfffffffc00f08947 */ /* 0x002fea000383ffff */
[----:B------:R-:W-:Y:S05]  /*9b20*/  BRA `(.L_x_209) ;  /* 0xfffffff800dc7947 */ /* 0x000fea000383ffff */
.L_x_196:
[----:B-1----:R1:W2:Y:S02]  /*9b30*/  SYNCS.PHASECHK.TRANS64.TRYWAIT P0, [R11+URZ], R6 ;  /* 0x000000060b0075a7 */ /* 0x0022a4000800017f */
[----:B--2---:R-:W-:Y:S05]  /*9b40*/  @!P0 NANOSLEEP.SYNCS 0x989680 ;  /* 0x009896800000895d */ /* 0x004fea0003900000 */
[----:B------:R-:W2:Y:S02]  /*9b50*/  @!P0 SYNCS.PHASECHK.TRANS64 P0, [R11+URZ], R6 ;  /* 0x000000060b0085a7 */ /* 0x000ea4000800007f */
[----:B--2---:R-:W-:Y:S05]  /*9b60*/  @!P0 BRA `(.L_x_196) ;  /* 0xfffffffc00f08947 */ /* 0x004fea000383ffff */
[----:B------:R-:W-:Y:S05]  /*9b70*/  BRA `(.L_x_210) ;  /* 0xfffffff800e47947 */ /* 0x000fea000383ffff */
.L_x_211:
[----:B------:R-:W-:-:S00]  /*9b80*/  BRA `(.L_x_211) ;  /* 0xfffffffc00fc7947 */ /* 0x000fc0000383ffff */
[----:B------:R-:W-:-:S00]  /*9b90*/  NOP ;  /* 0x0000000000007918 */ /* 0x000fc00000000000 */
        /* <DEDUP_REMOVED lines=14> */
.L_x_212:


//--------------------- .nv.shared._ZN7cutlass13device_kernelINS_4gemm6kernel13GemmUniversalIN4cute5tupleIJiiiiEEENS1_10collective13CollectiveMmaINS1_37MainloopSm90TmaGmmaWarpSpecializedFP8ILi7ENS5_IJNS4_1CILi2EEENSA_ILi1EEESC_EEENS1_35KernelTmaWarpSpecializedCooperativeEEENS5_IJNSA_ILi128EEESG_SG_EEENS_12float_e4m3_tENS5_IJlSC_lEEESI_SJ_NS4_8TiledMMAINS4_8MMA_AtomIJNS4_4SM904GMMA31MMA_64x128x32_F32E4M3E4M3_SS_TNILNSN_7ScaleInE1ELSP_1EEEEEENS4_6LayoutISD_NS5_IJSC_NSA_ILi0EEEST_EEEEENS5_IJNS4_10UnderscoreESW_SW_EEEEENS4_13SM90_TMA_LOADENS4_14ComposedLayoutINS4_7SwizzleILi3ELi4ELi3EEENS4_18smem_ptr_flag_bitsILi8EEENSS_INS5_IJNSA_ILi8EEESG_EEENS5_IJSG_SC_EEEEEEEvNS4_8identityENS4_23SM90_TMA_LOAD_MULTICASTES19_vS1A_EENS_8epilogue10collective6detail29Sm90TmaWarpSpecializedAdapterINS1E_15DefaultEpilogueISI_SJ_SJ_NS1D_6thread17LinearCombinationISI_Li1EffLNS1I_9ScaleType4KindE0ELNS_15FloatRoundStyleE2ESI_EENS1_15EpilogueDefaultEEEEEvvEEEEvNT_6ParamsE --------------------------
	.section	.nv.shared._ZN7cutlass13device_kernelINS_4gemm6kernel13GemmUniversalIN4cute5tupleIJiiiiEEENS1_10collective13CollectiveMmaINS1_37MainloopSm90TmaGmmaWarpSpecializedFP8ILi7ENS5_IJNS4_1CILi2EEENSA_ILi1EEESC_EEENS1_35KernelTmaWarpSpecializedCooperativeEEENS5_IJNSA_ILi128EEESG_SG_EEENS_12float_e4m3_tENS5_IJlSC_lEEESI_SJ_NS4_8TiledMMAINS4_8MMA_AtomIJNS4_4SM904GMMA31MMA_64x128x32_F32E4M3E4M3_SS_TNILNSN_7ScaleInE1ELSP_1EEEEEENS4_6LayoutISD_NS5_IJSC_NSA_ILi0EEEST_EEEEENS5_IJNS4_10UnderscoreESW_SW_EEEEENS4_13SM90_TMA_LOADENS4_14ComposedLayoutINS4_7SwizzleILi3ELi4ELi3EEENS4_18smem_ptr_flag_bitsILi8EEENSS_INS5_IJNSA_ILi8EEESG_EEENS5_IJSG_SC_EEEEEEEvNS4_8identityENS4_23SM90_TMA_LOAD_MULTICASTES19_vS1A_EENS_8epilogue10collective6detail29Sm90TmaWarpSpecializedAdapterINS1E_15DefaultEpilogueISI_SJ_SJ_NS1D_6thread17LinearCombinationISI_Li1EffLNS1I_9ScaleType4KindE0ELNS_15FloatRoundStyleE2ESI_EENS1_15EpilogueDefaultEEEEEvvEEEEvNT_6ParamsE,"aw",@nobits
	.sectionflags	@""
	.align	16
	.zero		1024


//--------------------- .nv.shared.reserved.0     --------------------------
	.section	.nv.shared.reserved.0,"aw",@nobits
	.weak		__nv_reservedSMEM_offset_0_alias
	.size		__nv_reservedSMEM_offset_0_alias, 0, 0
	.other		__nv_reservedSMEM_offset_0_alias,@"STO_CUDA_RESERVED_SHARED STV_DEFAULT"
__nv_reservedSMEM_offset_0_alias:
	.zero		0


//--------------------- .nv.global                --------------------------
	.section	.nv.global,"aw",@nobits
.nv.global:
	.type		_ZN40_INTERNAL_700fbf24_4_k_cu_100d0d6b_336284cute1_E,@object
	.size		_ZN40_INTERNAL_700fbf24_4_k_cu_100d0d6b_336284cute1_E,(_ZN40_INTERNAL_700fbf24_4_k_cu_100d0d6b_336284cuda3std3__45__cpo6cbeginE - _ZN40_INTERNAL_700fbf24_4_k_cu_100d0d6b_336284cute1_E)
_ZN40_INTERNAL_700fbf24_4_k_cu_100d0d6b_336284cute1_E:
	.zero		1
	.type		_ZN40_INTERNAL_700fbf24_4_k_cu_100d0d6b_336284cuda3std3__45__cpo6cbeginE,@object
	.size		_ZN40_INTERNAL_700fbf24_4_k_cu_100d0d6b_336284cuda3std3__45__cpo6cbeginE,(_ZN40_INTERNAL_700fbf24_4_k_cu_100d0d6b_336284cuda3std3__48in_placeE - _ZN40_INTERNAL_700fbf24_4_k_cu_100d0d6b_336284cuda3std3__45__cpo6cbeginE)
_ZN40_INTERNAL_700fbf24_4_k_cu_100d0d6b_336284cuda3std3__45__cpo6cbeginE:
	.zero		1
	.type		_ZN40_INTERNAL_700fbf24_4_k_cu_100d0d6b_336284cuda3std3__48in_placeE,@object
	.size		_ZN40_INTERNAL_700fbf24_4_k_cu_100d0d6b_336284cuda3std3__48in_placeE,(_ZN40_INTERNAL_700fbf24_4_k_cu_100d0d6b_336284cuda3std6ranges3__45__cpo9iter_moveE - _ZN40_INTERNAL_700fbf24_4_k_cu_100d0d6b_336284cuda3std3__48in_placeE)
_ZN40_INTERNAL_700fbf24_4_k_cu_100d0d6b_336284cuda3std3__48in_placeE:
	.zero		1
	.type		_ZN40_INTERNAL_700fbf24_4_k_cu_100d0d6b_336284cuda3std6ranges3__45__cpo9iter_moveE,@object
	.size		_ZN40_INTERNAL_700fbf24_4_k_cu_100d0d6b_336284cuda3std6ranges3__45__cpo9iter_moveE,(_ZN40_INTERNAL_700fbf24_4_k_cu_100d0d6b_336284cuda3std3__45__cpo5beginE - _ZN40_INTERNAL_700fbf24_4_k_cu_100d0d6b_336284cuda3std6ranges3__45__cpo9iter_moveE)
_ZN40_INTERNAL_700fbf24_4_k_cu_100d0d6b_336284cuda3std6ranges3__45__cpo9iter_moveE:
	.zero		1
	.type		_ZN40_INTERNAL_700fbf24_4_k_cu_100d0d6b_336284cuda3std3__45__cpo5beginE,@object
	.size		_ZN40_INTERNAL_700fbf24_4_k_cu_100d0d6b_336284cuda3std3__45__cpo5beginE,(_ZN40_INTERNAL_700fbf24_4_k_cu_100d0d6b_336284cuda3std3__442_GLOBAL__N__700fbf24_4_k_cu_100d0d6b_336286ignoreE - _ZN40_INTERNAL_700fbf24_4_k_cu_100d0d6b_336284cuda3std3__45__cpo5beginE)
_ZN40_INTERNAL_700fbf24_4_k_cu_100d0d6b_336284cuda3std3__45__cpo5beginE:
	.zero		1
	.type		_ZN40_INTERNAL_700fbf24_4_k_cu_100d0d6b_336284cuda3std3__442_GLOBAL__N__700fbf24_4_k_cu_100d0d6b_336286ignoreE,@object
	.size		_ZN40_INTERNAL_700fbf24_4_k_cu_100d0d6b_336284cuda3std3__442_GLOBAL__N__700fbf24_4_k_cu_100d0d6b_336286ignoreE,(_ZN40_INTERNAL_700fbf24_4_k_cu_100d0d6b_336284cute7productE - _ZN40_INTERNAL_700fbf24_4_k_cu_100d0d6b_336284cuda3std3__442_GLOBAL__N__700fbf24_4_k_cu_100d0d6b_336286ignoreE)
_ZN40_INTERNAL_700fbf24_4_k_cu_100d0d6b_336284cuda3std3__442_GLOBAL__N__700fbf24_4_k_cu_100d0d6b_336286ignoreE:
	.zero		1
	.type		_ZN40_INTERNAL_700fbf24_4_k_cu_100d0d6b_336284cute7productE,@object
	.size		_ZN40_INTERNAL_700fbf24_4_k_cu_100d0d6b_336284cute7productE,(_ZN40_INTERNAL_700fbf24_4_k_cu_100d0d6b_336284cuda3std3__45__cpo3endE - _ZN40_INTERNAL_700fbf24_4_k_cu_100d0d6b_336284cute7productE)
_ZN40_INTERNAL_700fbf24_4_k_cu_100d0d6b_336284cute7productE:
	.zero		1
	.type		_ZN40_INTERNAL_700fbf24_4_k_cu_100d0d6b_336284cuda3std3__45__cpo3endE,@object
	.size		_ZN40_INTERNAL_700fbf24_4_k_cu_100d0d6b_336284cuda3std3__45__cpo3endE,(_ZN40_INTERNAL_700fbf24_4_k_cu_100d0d6b_336284cuda3std3__419piecewise_constructE - _ZN40_INTERNAL_700fbf24_4_k_cu_100d0d6b_336284cuda3std3__45__cpo3endE)
_ZN40_INTERNAL_700fbf24_4_k_cu_100d0d6b_336284cuda3std3__45__cpo3endE:
	.zero		1
	.type		_ZN40_INTERNAL_700fbf24_4_k_cu_100d0d6b_336284cuda3std3__419piecewise_constructE,@object
	.size		_ZN40_INTERNAL_700fbf24_4_k_cu_100d0d6b_336284cuda3std3__419piecewise_constructE,(_ZN40_INTERNAL_700fbf24_4_k_cu_100d0d6b_336284cuda3std3__45__cpo4cendE - _ZN40_INTERNAL_700fbf24_4_k_cu_100d0d6b_336284cuda3std3__419piecewise_constructE)
_ZN40_INTERNAL_700fbf24_4_k_cu_100d0d6b_336284cuda3std3__419piecewise_constructE:
	.zero		1
	.type		_ZN40_INTERNAL_700fbf24_4_k_cu_100d0d6b_336284cuda3std3__45__cpo4cendE,@object
	.size		_ZN40_INTERNAL_700fbf24_4_k_cu_100d0d6b_336284cuda3std3__45__cpo4cendE,(_ZN40_INTERNAL_700fbf24_4_k_cu_100d0d6b_336284cuda3std6ranges3__45__cpo4swapE - _ZN40_INTERNAL_700fbf24_4_k_cu_100d0d6b_336284cuda3std3__45__cpo4cendE)
_ZN40_INTERNAL_700fbf24_4_k_cu_100d0d6b_336284cuda3std3__45__cpo4cendE:
	.zero		1
	.type		_ZN40_INTERNAL_700fbf24_4_k_cu_100d0d6b_336284cuda3std6ranges3__45__cpo4swapE,@object
	.size		_ZN40_INTERNAL_700fbf24_4_k_cu_100d0d6b_336284cuda3std6ranges3__45__cpo4swapE,(.L_7 - _ZN40_INTERNAL_700fbf24_4_k_cu_100d0d6b_336284cuda3std6ranges3__45__cpo4swapE)
_ZN40_INTERNAL_700fbf24_4_k_cu_100d0d6b_336284cuda3std6ranges3__45__cpo4swapE:
	.zero		1
.L_7:


//--------------------- .nv.constant0._ZN7cutlass13device_kernelINS_4gemm6kernel13GemmUniversalIN4cute5tupleIJiiiiEEENS1_10collective13CollectiveMmaINS1_37MainloopSm90TmaGmmaWarpSpecializedFP8ILi7ENS5_IJNS4_1CILi2EEENSA_ILi1EEESC_EEENS1_35KernelTmaWarpSpecializedCooperativeEEENS5_IJNSA_ILi128EEESG_SG_EEENS_12float_e4m3_tENS5_IJlSC_lEEESI_SJ_NS4_8TiledMMAINS4_8MMA_AtomIJNS4_4SM904GMMA31MMA_64x128x32_F32E4M3E4M3_SS_TNILNSN_7ScaleInE1ELSP_1EEEEEENS4_6LayoutISD_NS5_IJSC_NSA_ILi0EEEST_EEEEENS5_IJNS4_10UnderscoreESW_SW_EEEEENS4_13SM90_TMA_LOADENS4_14ComposedLayoutINS4_7SwizzleILi3ELi4ELi3EEENS4_18smem_ptr_flag_bitsILi8EEENSS_INS5_IJNSA_ILi8EEESG_EEENS5_IJSG_SC_EEEEEEEvNS4_8identityENS4_23SM90_TMA_LOAD_MULTICASTES19_vS1A_EENS_8epilogue10collective6detail29Sm90TmaWarpSpecializedAdapterINS1E_15DefaultEpilogueISI_SJ_SJ_NS1D_6thread17LinearCombinationISI_Li1EffLNS1I_9ScaleType4KindE0ELNS_15FloatRoundStyleE2ESI_EENS1_15EpilogueDefaultEEEEEvvEEEEvNT_6ParamsE --------------------------
	.section	.nv.constant0._ZN7cutlass13device_kernelINS_4gemm6kernel13GemmUniversalIN4cute5tupleIJiiiiEEENS1_10collective13CollectiveMmaINS1_37MainloopSm90TmaGmmaWarpSpecializedFP8ILi7ENS5_IJNS4_1CILi2EEENSA_ILi1EEESC_EEENS1_35KernelTmaWarpSpecializedCooperativeEEENS5_IJNSA_ILi128EEESG_SG_EEENS_12float_e4m3_tENS5_IJlSC_lEEESI_SJ_NS4_8TiledMMAINS4_8MMA_AtomIJNS4_4SM904GMMA31MMA_64x128x32_F32E4M3E4M3_SS_TNILNSN_7ScaleInE1ELSP_1EEEEEENS4_6LayoutISD_NS5_IJSC_NSA_ILi0EEEST_EEEEENS5_IJNS4_10UnderscoreESW_SW_EEEEENS4_13SM90_TMA_LOADENS4_14ComposedLayoutINS4_7SwizzleILi3ELi4ELi3EEENS4_18smem_ptr_flag_bitsILi8EEENSS_INS5_IJNSA_ILi8EEESG_EEENS5_IJSG_SC_EEEEEEEvNS4_8identityENS4_23SM90_TMA_LOAD_MULTICASTES19_vS1A_EENS_8epilogue10collective6detail29Sm90TmaWarpSpecializedAdapterINS1E_15DefaultEpilogueISI_SJ_SJ_NS1D_6thread17LinearCombinationISI_Li1EffLNS1I_9ScaleType4KindE0ELNS_15FloatRoundStyleE2ESI_EENS1_15EpilogueDefaultEEEEEvvEEEEvNT_6ParamsE,"a",@progbits
	.sectionflags	@""
	.align	4
.nv.constant0._ZN7cutlass13device_kernelINS_4gemm6kernel13GemmUniversalIN4cute5tupleIJiiiiEEENS1_10collective13CollectiveMmaINS1_37MainloopSm90TmaGmmaWarpSpecializedFP8ILi7ENS5_IJNS4_1CILi2EEENSA_ILi1EEESC_EEENS1_35KernelTmaWarpSpecializedCooperativeEEENS5_IJNSA_ILi128EEESG_SG_EEENS_12float_e4m3_tENS5_IJlSC_lEEESI_SJ_NS4_8TiledMMAINS4_8MMA_AtomIJNS4_4SM904GMMA31MMA_64x128x32_F32E4M3E4M3_SS_TNILNSN_7ScaleInE1ELSP_1EEEEEENS4_6LayoutISD_NS5_IJSC_NSA_ILi0EEEST_EEEEENS5_IJNS4_10UnderscoreESW_SW_EEEEENS4_13SM90_TMA_LOADENS4_14ComposedLayoutINS4_7SwizzleILi3ELi4ELi3EEENS4_18smem_ptr_flag_bitsILi8EEENSS_INS5_IJNSA_ILi8EEESG_EEENS5_IJSG_SC_EEEEEEEvNS4_8identityENS4_23SM90_TMA_LOAD_MULTICASTES19_vS1A_EENS_8epilogue10collective6detail29Sm90TmaWarpSpecializedAdapterINS1E_15DefaultEpilogueISI_SJ_SJ_NS1D_6thread17LinearCombinationISI_Li1EffLNS1I_9ScaleType4KindE0ELNS_15FloatRoundStyleE2ESI_EENS1_15EpilogueDefaultEEEEEvvEEEEvNT_6ParamsE:
	.zero		1664


//--------------------- SYMBOLS --------------------------

	.type		.nv.reservedSmem.offset0,@object
	.size		.nv.reservedSmem.offset0,0x4
